//
// Generated by NVIDIA NVVM Compiler
//
// Compiler Build ID: CL-36424714
// Cuda compilation tools, release 13.0, V13.0.88
// Based on NVVM 20.0.0
//

.version 9.0
.target sm_100
.address_size 64

	// .globl	_Z14GraphGeneratorPiS_S_S_i
.global .align 4 .b8 precalc_xorwow_matrix[102400];
.global .align 4 .b8 precalc_xorwow_offset_matrix[102400];
.global .align 4 .b8 mrg32k3aM1[2304];
.global .align 4 .b8 mrg32k3aM2[2304];
.global .align 4 .b8 mrg32k3aM1SubSeq[2016];
.global .align 4 .b8 mrg32k3aM2SubSeq[2016];
.global .align 4 .b8 mrg32k3aM1Seq[2304];
.global .align 4 .b8 mrg32k3aM2Seq[2304];
.const .align 8 .b8 __cr_lgamma_table[72];
.global .align 1 .b8 _ZN34_INTERNAL_dd427eaa_4_k_cu_395253104cuda3std3__45__cpo5beginE[1];
.global .align 1 .b8 _ZN34_INTERNAL_dd427eaa_4_k_cu_395253104cuda3std3__45__cpo3endE[1];
.global .align 1 .b8 _ZN34_INTERNAL_dd427eaa_4_k_cu_395253104cuda3std3__45__cpo6cbeginE[1];
.global .align 1 .b8 _ZN34_INTERNAL_dd427eaa_4_k_cu_395253104cuda3std3__45__cpo4cendE[1];
.global .align 1 .b8 _ZN34_INTERNAL_dd427eaa_4_k_cu_395253104cuda3std3__45__cpo6rbeginE[1];
.global .align 1 .b8 _ZN34_INTERNAL_dd427eaa_4_k_cu_395253104cuda3std3__45__cpo4rendE[1];
.global .align 1 .b8 _ZN34_INTERNAL_dd427eaa_4_k_cu_395253104cuda3std3__45__cpo7crbeginE[1];
.global .align 1 .b8 _ZN34_INTERNAL_dd427eaa_4_k_cu_395253104cuda3std3__45__cpo5crendE[1];
.global .align 1 .b8 _ZN34_INTERNAL_dd427eaa_4_k_cu_395253104cuda3std3__436_GLOBAL__N__dd427eaa_4_k_cu_395253106ignoreE[1];
.global .align 1 .b8 _ZN34_INTERNAL_dd427eaa_4_k_cu_395253104cuda3std3__419piecewise_constructE[1];
.global .align 1 .b8 _ZN34_INTERNAL_dd427eaa_4_k_cu_395253104cuda3std3__48in_placeE[1];
.global .align 1 .b8 _ZN34_INTERNAL_dd427eaa_4_k_cu_395253104cuda3std3__420unreachable_sentinelE[1];
.global .align 1 .b8 _ZN34_INTERNAL_dd427eaa_4_k_cu_395253104cuda3std3__47nulloptE[1];
.global .align 1 .b8 _ZN34_INTERNAL_dd427eaa_4_k_cu_395253104cuda3std3__48unexpectE[1];
.global .align 1 .b8 _ZN34_INTERNAL_dd427eaa_4_k_cu_395253104cuda3std6ranges3__45__cpo4swapE[1];
.global .align 1 .b8 _ZN34_INTERNAL_dd427eaa_4_k_cu_395253104cuda3std6ranges3__45__cpo9iter_moveE[1];
.global .align 1 .b8 _ZN34_INTERNAL_dd427eaa_4_k_cu_395253104cuda3std6ranges3__45__cpo5beginE[1];
.global .align 1 .b8 _ZN34_INTERNAL_dd427eaa_4_k_cu_395253104cuda3std6ranges3__45__cpo3endE[1];
.global .align 1 .b8 _ZN34_INTERNAL_dd427eaa_4_k_cu_395253104cuda3std6ranges3__45__cpo6cbeginE[1];
.global .align 1 .b8 _ZN34_INTERNAL_dd427eaa_4_k_cu_395253104cuda3std6ranges3__45__cpo4cendE[1];
.global .align 1 .b8 _ZN34_INTERNAL_dd427eaa_4_k_cu_395253104cuda3std6ranges3__45__cpo7advanceE[1];
.global .align 1 .b8 _ZN34_INTERNAL_dd427eaa_4_k_cu_395253104cuda3std6ranges3__45__cpo9iter_swapE[1];
.global .align 1 .b8 _ZN34_INTERNAL_dd427eaa_4_k_cu_395253104cuda3std6ranges3__45__cpo4nextE[1];
.global .align 1 .b8 _ZN34_INTERNAL_dd427eaa_4_k_cu_395253104cuda3std6ranges3__45__cpo4prevE[1];
.global .align 1 .b8 _ZN34_INTERNAL_dd427eaa_4_k_cu_395253104cuda3std6ranges3__45__cpo4dataE[1];
.global .align 1 .b8 _ZN34_INTERNAL_dd427eaa_4_k_cu_395253104cuda3std6ranges3__45__cpo5cdataE[1];
.global .align 1 .b8 _ZN34_INTERNAL_dd427eaa_4_k_cu_395253104cuda3std6ranges3__45__cpo4sizeE[1];
.global .align 1 .b8 _ZN34_INTERNAL_dd427eaa_4_k_cu_395253104cuda3std6ranges3__45__cpo5ssizeE[1];
.global .align 1 .b8 _ZN34_INTERNAL_dd427eaa_4_k_cu_395253104cuda3std6ranges3__45__cpo8distanceE[1];
.global .align 1 .b8 _ZN34_INTERNAL_dd427eaa_4_k_cu_395253106thrust24THRUST_300001_SM_1000_NS8cuda_cub3parE[1];
.global .align 1 .b8 _ZN34_INTERNAL_dd427eaa_4_k_cu_395253106thrust24THRUST_300001_SM_1000_NS8cuda_cub10par_nosyncE[1];
.global .align 1 .b8 _ZN34_INTERNAL_dd427eaa_4_k_cu_395253106thrust24THRUST_300001_SM_1000_NS6system6detail10sequential3seqE[1];
.global .align 1 .b8 _ZN34_INTERNAL_dd427eaa_4_k_cu_395253106thrust24THRUST_300001_SM_1000_NS6system3cpp3parE[1];
.global .align 1 .b8 _ZN34_INTERNAL_dd427eaa_4_k_cu_395253106thrust24THRUST_300001_SM_1000_NS12placeholders2_1E[1];
.global .align 1 .b8 _ZN34_INTERNAL_dd427eaa_4_k_cu_395253106thrust24THRUST_300001_SM_1000_NS12placeholders2_2E[1];
.global .align 1 .b8 _ZN34_INTERNAL_dd427eaa_4_k_cu_395253106thrust24THRUST_300001_SM_1000_NS12placeholders2_3E[1];
.global .align 1 .b8 _ZN34_INTERNAL_dd427eaa_4_k_cu_395253106thrust24THRUST_300001_SM_1000_NS12placeholders2_4E[1];
.global .align 1 .b8 _ZN34_INTERNAL_dd427eaa_4_k_cu_395253106thrust24THRUST_300001_SM_1000_NS12placeholders2_5E[1];
.global .align 1 .b8 _ZN34_INTERNAL_dd427eaa_4_k_cu_395253106thrust24THRUST_300001_SM_1000_NS12placeholders2_6E[1];
.global .align 1 .b8 _ZN34_INTERNAL_dd427eaa_4_k_cu_395253106thrust24THRUST_300001_SM_1000_NS12placeholders2_7E[1];
.global .align 1 .b8 _ZN34_INTERNAL_dd427eaa_4_k_cu_395253106thrust24THRUST_300001_SM_1000_NS12placeholders2_8E[1];
.global .align 1 .b8 _ZN34_INTERNAL_dd427eaa_4_k_cu_395253106thrust24THRUST_300001_SM_1000_NS12placeholders2_9E[1];
.global .align 1 .b8 _ZN34_INTERNAL_dd427eaa_4_k_cu_395253106thrust24THRUST_300001_SM_1000_NS12placeholders3_10E[1];
.global .align 1 .b8 _ZN34_INTERNAL_dd427eaa_4_k_cu_395253106thrust24THRUST_300001_SM_1000_NS3seqE[1];
.global .align 1 .b8 _ZN34_INTERNAL_dd427eaa_4_k_cu_395253106thrust24THRUST_300001_SM_1000_NS6deviceE[1];

.visible .entry _Z14GraphGeneratorPiS_S_S_i(
	.param .u64 .ptr .align 1 _Z14GraphGeneratorPiS_S_S_i_param_0,
	.param .u64 .ptr .align 1 _Z14GraphGeneratorPiS_S_S_i_param_1,
	.param .u64 .ptr .align 1 _Z14GraphGeneratorPiS_S_S_i_param_2,
	.param .u64 .ptr .align 1 _Z14GraphGeneratorPiS_S_S_i_param_3,
	.param .u32 _Z14GraphGeneratorPiS_S_S_i_param_4
)
{
	.reg .pred 	%p<27>;
	.reg .b32 	%r<126>;
	.reg .b64 	%rd<47>;

	ld.param.u64 	%rd8, [_Z14GraphGeneratorPiS_S_S_i_param_0];
	ld.param.u64 	%rd7, [_Z14GraphGeneratorPiS_S_S_i_param_2];
	ld.param.u64 	%rd9, [_Z14GraphGeneratorPiS_S_S_i_param_3];
	ld.param.u32 	%r52, [_Z14GraphGeneratorPiS_S_S_i_param_4];
	cvta.to.global.u64 	%rd1, %rd9;
	cvta.to.global.u64 	%rd2, %rd8;
	mov.u32 	%r53, %tid.x;
	mov.u32 	%r1, %ntid.x;
	mov.u32 	%r54, %ctaid.x;
	mad.lo.s32 	%r103, %r1, %r54, %r53;
	setp.ge.s32 	%p1, %r103, %r52;
	setp.lt.s32 	%p2, %r52, 1;
	or.pred  	%p3, %p1, %p2;
	@%p3 bra 	$L__BB0_43;
	and.b32  	%r3, %r52, 7;
	add.s32 	%r4, %r3, -1;
	and.b32  	%r5, %r52, 3;
	and.b32  	%r6, %r52, 2147483640;
	and.b32  	%r7, %r52, 1;
	mov.u32 	%r55, %nctaid.x;
	mul.lo.s32 	%r8, %r1, %r55;
	cvta.to.global.u64 	%rd3, %rd7;
$L__BB0_2:
	setp.lt.u32 	%p4, %r52, 8;
	mul.wide.s32 	%rd10, %r103, 4;
	add.s64 	%rd11, %rd3, %rd10;
	ld.global.u32 	%r10, [%rd11];
	mul.lo.s32 	%r11, %r103, %r52;
	mov.b32 	%r120, 0;
	mov.u32 	%r106, %r120;
	@%p4 bra 	$L__BB0_21;
	mov.b32 	%r104, 0;
	mov.u32 	%r106, %r104;
$L__BB0_4:
	.pragma "nounroll";
	add.s32 	%r58, %r104, %r11;
	mul.wide.s32 	%rd12, %r58, 4;
	add.s64 	%rd4, %rd2, %rd12;
	ld.global.u32 	%r59, [%rd4];
	setp.eq.s32 	%p5, %r59, 0;
	@%p5 bra 	$L__BB0_6;
	add.s32 	%r60, %r106, %r10;
	mul.wide.s32 	%rd13, %r60, 4;
	add.s64 	%rd14, %rd1, %rd13;
	st.global.u32 	[%rd14], %r104;
	add.s32 	%r106, %r106, 1;
$L__BB0_6:
	ld.global.u32 	%r61, [%rd4+4];
	setp.eq.s32 	%p6, %r61, 0;
	@%p6 bra 	$L__BB0_8;
	add.s32 	%r62, %r104, 1;
	add.s32 	%r63, %r106, %r10;
	mul.wide.s32 	%rd15, %r63, 4;
	add.s64 	%rd16, %rd1, %rd15;
	st.global.u32 	[%rd16], %r62;
	add.s32 	%r106, %r106, 1;
$L__BB0_8:
	ld.global.u32 	%r64, [%rd4+8];
	setp.eq.s32 	%p7, %r64, 0;
	@%p7 bra 	$L__BB0_10;
	add.s32 	%r65, %r104, 2;
	add.s32 	%r66, %r106, %r10;
	mul.wide.s32 	%rd17, %r66, 4;
	add.s64 	%rd18, %rd1, %rd17;
	st.global.u32 	[%rd18], %r65;
	add.s32 	%r106, %r106, 1;
$L__BB0_10:
	ld.global.u32 	%r67, [%rd4+12];
	setp.eq.s32 	%p8, %r67, 0;
	@%p8 bra 	$L__BB0_12;
	add.s32 	%r68, %r104, 3;
	add.s32 	%r69, %r106, %r10;
	mul.wide.s32 	%rd19, %r69, 4;
	add.s64 	%rd20, %rd1, %rd19;
	st.global.u32 	[%rd20], %r68;
	add.s32 	%r106, %r106, 1;
$L__BB0_12:
	ld.global.u32 	%r70, [%rd4+16];
	setp.eq.s32 	%p9, %r70, 0;
	@%p9 bra 	$L__BB0_14;
	add.s32 	%r71, %r104, 4;
	add.s32 	%r72, %r106, %r10;
	mul.wide.s32 	%rd21, %r72, 4;
	add.s64 	%rd22, %rd1, %rd21;
	st.global.u32 	[%rd22], %r71;
	add.s32 	%r106, %r106, 1;
$L__BB0_14:
	ld.global.u32 	%r73, [%rd4+20];
	setp.eq.s32 	%p10, %r73, 0;
	@%p10 bra 	$L__BB0_16;
	add.s32 	%r74, %r104, 5;
	add.s32 	%r75, %r106, %r10;
	mul.wide.s32 	%rd23, %r75, 4;
	add.s64 	%rd24, %rd1, %rd23;
	st.global.u32 	[%rd24], %r74;
	add.s32 	%r106, %r106, 1;
$L__BB0_16:
	ld.global.u32 	%r76, [%rd4+24];
	setp.eq.s32 	%p11, %r76, 0;
	@%p11 bra 	$L__BB0_18;
	add.s32 	%r77, %r104, 6;
	add.s32 	%r78, %r106, %r10;
	mul.wide.s32 	%rd25, %r78, 4;
	add.s64 	%rd26, %rd1, %rd25;
	st.global.u32 	[%rd26], %r77;
	add.s32 	%r106, %r106, 1;
$L__BB0_18:
	ld.global.u32 	%r79, [%rd4+28];
	setp.eq.s32 	%p12, %r79, 0;
	@%p12 bra 	$L__BB0_20;
	add.s32 	%r80, %r104, 7;
	add.s32 	%r81, %r106, %r10;
	mul.wide.s32 	%rd27, %r81, 4;
	add.s64 	%rd28, %rd1, %rd27;
	st.global.u32 	[%rd28], %r80;
	add.s32 	%r106, %r106, 1;
$L__BB0_20:
	add.s32 	%r104, %r104, 8;
	setp.ne.s32 	%p13, %r104, %r6;
	mov.u32 	%r120, %r6;
	@%p13 bra 	$L__BB0_4;
$L__BB0_21:
	setp.eq.s32 	%p14, %r3, 0;
	@%p14 bra 	$L__BB0_42;
	setp.lt.u32 	%p15, %r4, 3;
	@%p15 bra 	$L__BB0_32;
	add.s32 	%r82, %r120, %r11;
	mul.wide.s32 	%rd29, %r82, 4;
	add.s64 	%rd5, %rd2, %rd29;
	ld.global.u32 	%r83, [%rd5];
	setp.eq.s32 	%p16, %r83, 0;
	@%p16 bra 	$L__BB0_25;
	add.s32 	%r84, %r106, %r10;
	mul.wide.s32 	%rd30, %r84, 4;
	add.s64 	%rd31, %rd1, %rd30;
	st.global.u32 	[%rd31], %r120;
	add.s32 	%r106, %r106, 1;
$L__BB0_25:
	ld.global.u32 	%r85, [%rd5+4];
	setp.eq.s32 	%p17, %r85, 0;
	@%p17 bra 	$L__BB0_27;
	add.s32 	%r86, %r120, 1;
	add.s32 	%r87, %r106, %r10;
	mul.wide.s32 	%rd32, %r87, 4;
	add.s64 	%rd33, %rd1, %rd32;
	st.global.u32 	[%rd33], %r86;
	add.s32 	%r106, %r106, 1;
$L__BB0_27:
	ld.global.u32 	%r88, [%rd5+8];
	setp.eq.s32 	%p18, %r88, 0;
	@%p18 bra 	$L__BB0_29;
	add.s32 	%r89, %r120, 2;
	add.s32 	%r90, %r106, %r10;
	mul.wide.s32 	%rd34, %r90, 4;
	add.s64 	%rd35, %rd1, %rd34;
	st.global.u32 	[%rd35], %r89;
	add.s32 	%r106, %r106, 1;
$L__BB0_29:
	ld.global.u32 	%r91, [%rd5+12];
	setp.eq.s32 	%p19, %r91, 0;
	@%p19 bra 	$L__BB0_31;
	add.s32 	%r92, %r120, 3;
	add.s32 	%r93, %r106, %r10;
	mul.wide.s32 	%rd36, %r93, 4;
	add.s64 	%rd37, %rd1, %rd36;
	st.global.u32 	[%rd37], %r92;
	add.s32 	%r106, %r106, 1;
$L__BB0_31:
	add.s32 	%r120, %r120, 4;
$L__BB0_32:
	setp.eq.s32 	%p20, %r5, 0;
	@%p20 bra 	$L__BB0_42;
	setp.eq.s32 	%p21, %r5, 1;
	@%p21 bra 	$L__BB0_39;
	add.s32 	%r94, %r120, %r11;
	mul.wide.s32 	%rd38, %r94, 4;
	add.s64 	%rd6, %rd2, %rd38;
	ld.global.u32 	%r95, [%rd6];
	setp.eq.s32 	%p22, %r95, 0;
	@%p22 bra 	$L__BB0_36;
	add.s32 	%r96, %r106, %r10;
	mul.wide.s32 	%rd39, %r96, 4;
	add.s64 	%rd40, %rd1, %rd39;
	st.global.u32 	[%rd40], %r120;
	add.s32 	%r106, %r106, 1;
$L__BB0_36:
	ld.global.u32 	%r97, [%rd6+4];
	setp.eq.s32 	%p23, %r97, 0;
	@%p23 bra 	$L__BB0_38;
	add.s32 	%r98, %r120, 1;
	add.s32 	%r99, %r106, %r10;
	mul.wide.s32 	%rd41, %r99, 4;
	add.s64 	%rd42, %rd1, %rd41;
	st.global.u32 	[%rd42], %r98;
	add.s32 	%r106, %r106, 1;
$L__BB0_38:
	add.s32 	%r120, %r120, 2;
$L__BB0_39:
	setp.eq.s32 	%p24, %r7, 0;
	@%p24 bra 	$L__BB0_42;
	add.s32 	%r100, %r120, %r11;
	mul.wide.s32 	%rd43, %r100, 4;
	add.s64 	%rd44, %rd2, %rd43;
	ld.global.u32 	%r101, [%rd44];
	setp.eq.s32 	%p25, %r101, 0;
	@%p25 bra 	$L__BB0_42;
	add.s32 	%r102, %r106, %r10;
	mul.wide.s32 	%rd45, %r102, 4;
	add.s64 	%rd46, %rd1, %rd45;
	st.global.u32 	[%rd46], %r120;
$L__BB0_42:
	add.s32 	%r103, %r103, %r8;
	setp.lt.s32 	%p26, %r103, %r52;
	@%p26 bra 	$L__BB0_2;
$L__BB0_43:
	ret;

}
	// .globl	_Z18DimensionGeneratorPiS_S_i
.visible .entry _Z18DimensionGeneratorPiS_S_i(
	.param .u64 .ptr .align 1 _Z18DimensionGeneratorPiS_S_i_param_0,
	.param .u64 .ptr .align 1 _Z18DimensionGeneratorPiS_S_i_param_1,
	.param .u64 .ptr .align 1 _Z18DimensionGeneratorPiS_S_i_param_2,
	.param .u32 _Z18DimensionGeneratorPiS_S_i_param_3
)
{
	.reg .pred 	%p<45>;
	.reg .b32 	%r<130>;
	.reg .b64 	%rd<16>;

	ld.param.u64 	%rd10, [_Z18DimensionGeneratorPiS_S_i_param_0];
	ld.param.u64 	%rd9, [_Z18DimensionGeneratorPiS_S_i_param_1];
	ld.param.u32 	%r23, [_Z18DimensionGeneratorPiS_S_i_param_3];
	cvta.to.global.u64 	%rd1, %rd10;
	mov.u32 	%r24, %tid.x;
	mov.u32 	%r1, %ntid.x;
	mov.u32 	%r25, %ctaid.x;
	mad.lo.s32 	%r124, %r1, %r25, %r24;
	setp.ge.s32 	%p1, %r124, %r23;
	setp.lt.s32 	%p2, %r23, 1;
	or.pred  	%p3, %p1, %p2;
	@%p3 bra 	$L__BB1_76;
	and.b32  	%r3, %r23, 15;
	add.s32 	%r4, %r3, -1;
	and.b32  	%r5, %r23, 7;
	add.s32 	%r6, %r5, -1;
	and.b32  	%r7, %r23, 2147483632;
	and.b32  	%r8, %r23, 3;
	neg.s32 	%r9, %r7;
	add.s64 	%rd2, %rd1, 32;
	mov.u32 	%r26, %nctaid.x;
	mul.lo.s32 	%r10, %r1, %r26;
	cvta.to.global.u64 	%rd3, %rd9;
$L__BB1_2:
	setp.lt.u32 	%p4, %r23, 16;
	mul.lo.s32 	%r12, %r124, %r23;
	mul.wide.s32 	%rd11, %r124, 4;
	add.s64 	%rd4, %rd3, %rd11;
	mov.b32 	%r128, 0;
	mov.u32 	%r125, %r12;
	mov.u32 	%r126, %r9;
	@%p4 bra 	$L__BB1_36;
$L__BB1_3:
	.pragma "nounroll";
	mul.wide.s32 	%rd12, %r125, 4;
	add.s64 	%rd5, %rd2, %rd12;
	ld.global.u32 	%r28, [%rd5+-32];
	setp.eq.s32 	%p5, %r28, 0;
	@%p5 bra 	$L__BB1_5;
	ld.global.u32 	%r29, [%rd4];
	add.s32 	%r30, %r29, 1;
	st.global.u32 	[%rd4], %r30;
$L__BB1_5:
	ld.global.u32 	%r31, [%rd5+-28];
	setp.eq.s32 	%p6, %r31, 0;
	@%p6 bra 	$L__BB1_7;
	ld.global.u32 	%r32, [%rd4];
	add.s32 	%r33, %r32, 1;
	st.global.u32 	[%rd4], %r33;
$L__BB1_7:
	ld.global.u32 	%r34, [%rd5+-24];
	setp.eq.s32 	%p7, %r34, 0;
	@%p7 bra 	$L__BB1_9;
	ld.global.u32 	%r35, [%rd4];
	add.s32 	%r36, %r35, 1;
	st.global.u32 	[%rd4], %r36;
$L__BB1_9:
	ld.global.u32 	%r37, [%rd5+-20];
	setp.eq.s32 	%p8, %r37, 0;
	@%p8 bra 	$L__BB1_11;
	ld.global.u32 	%r38, [%rd4];
	add.s32 	%r39, %r38, 1;
	st.global.u32 	[%rd4], %r39;
$L__BB1_11:
	ld.global.u32 	%r40, [%rd5+-16];
	setp.eq.s32 	%p9, %r40, 0;
	@%p9 bra 	$L__BB1_13;
	ld.global.u32 	%r41, [%rd4];
	add.s32 	%r42, %r41, 1;
	st.global.u32 	[%rd4], %r42;
$L__BB1_13:
	ld.global.u32 	%r43, [%rd5+-12];
	setp.eq.s32 	%p10, %r43, 0;
	@%p10 bra 	$L__BB1_15;
	ld.global.u32 	%r44, [%rd4];
	add.s32 	%r45, %r44, 1;
	st.global.u32 	[%rd4], %r45;
$L__BB1_15:
	ld.global.u32 	%r46, [%rd5+-8];
	setp.eq.s32 	%p11, %r46, 0;
	@%p11 bra 	$L__BB1_17;
	ld.global.u32 	%r47, [%rd4];
	add.s32 	%r48, %r47, 1;
	st.global.u32 	[%rd4], %r48;
$L__BB1_17:
	ld.global.u32 	%r49, [%rd5+-4];
	setp.eq.s32 	%p12, %r49, 0;
	@%p12 bra 	$L__BB1_19;
	ld.global.u32 	%r50, [%rd4];
	add.s32 	%r51, %r50, 1;
	st.global.u32 	[%rd4], %r51;
$L__BB1_19:
	ld.global.u32 	%r52, [%rd5];
	setp.eq.s32 	%p13, %r52, 0;
	@%p13 bra 	$L__BB1_21;
	ld.global.u32 	%r53, [%rd4];
	add.s32 	%r54, %r53, 1;
	st.global.u32 	[%rd4], %r54;
$L__BB1_21:
	ld.global.u32 	%r55, [%rd5+4];
	setp.eq.s32 	%p14, %r55, 0;
	@%p14 bra 	$L__BB1_23;
	ld.global.u32 	%r56, [%rd4];
	add.s32 	%r57, %r56, 1;
	st.global.u32 	[%rd4], %r57;
$L__BB1_23:
	ld.global.u32 	%r58, [%rd5+8];
	setp.eq.s32 	%p15, %r58, 0;
	@%p15 bra 	$L__BB1_25;
	ld.global.u32 	%r59, [%rd4];
	add.s32 	%r60, %r59, 1;
	st.global.u32 	[%rd4], %r60;
$L__BB1_25:
	ld.global.u32 	%r61, [%rd5+12];
	setp.eq.s32 	%p16, %r61, 0;
	@%p16 bra 	$L__BB1_27;
	ld.global.u32 	%r62, [%rd4];
	add.s32 	%r63, %r62, 1;
	st.global.u32 	[%rd4], %r63;
$L__BB1_27:
	ld.global.u32 	%r64, [%rd5+16];
	setp.eq.s32 	%p17, %r64, 0;
	@%p17 bra 	$L__BB1_29;
	ld.global.u32 	%r65, [%rd4];
	add.s32 	%r66, %r65, 1;
	st.global.u32 	[%rd4], %r66;
$L__BB1_29:
	ld.global.u32 	%r67, [%rd5+20];
	setp.eq.s32 	%p18, %r67, 0;
	@%p18 bra 	$L__BB1_31;
	ld.global.u32 	%r68, [%rd4];
	add.s32 	%r69, %r68, 1;
	st.global.u32 	[%rd4], %r69;
$L__BB1_31:
	ld.global.u32 	%r70, [%rd5+24];
	setp.eq.s32 	%p19, %r70, 0;
	@%p19 bra 	$L__BB1_33;
	ld.global.u32 	%r71, [%rd4];
	add.s32 	%r72, %r71, 1;
	st.global.u32 	[%rd4], %r72;
$L__BB1_33:
	ld.global.u32 	%r73, [%rd5+28];
	setp.eq.s32 	%p20, %r73, 0;
	@%p20 bra 	$L__BB1_35;
	ld.global.u32 	%r74, [%rd4];
	add.s32 	%r75, %r74, 1;
	st.global.u32 	[%rd4], %r75;
$L__BB1_35:
	add.s32 	%r126, %r126, 16;
	add.s32 	%r125, %r125, 16;
	setp.eq.s32 	%p21, %r126, 0;
	mov.u32 	%r128, %r7;
	@%p21 bra 	$L__BB1_36;
	bra.uni 	$L__BB1_3;
$L__BB1_36:
	setp.eq.s32 	%p22, %r3, 0;
	@%p22 bra 	$L__BB1_75;
	setp.lt.u32 	%p23, %r4, 7;
	@%p23 bra 	$L__BB1_55;
	add.s32 	%r76, %r128, %r12;
	mul.wide.s32 	%rd13, %r76, 4;
	add.s64 	%rd6, %rd1, %rd13;
	ld.global.u32 	%r77, [%rd6];
	setp.eq.s32 	%p24, %r77, 0;
	@%p24 bra 	$L__BB1_40;
	ld.global.u32 	%r78, [%rd4];
	add.s32 	%r79, %r78, 1;
	st.global.u32 	[%rd4], %r79;
$L__BB1_40:
	ld.global.u32 	%r80, [%rd6+4];
	setp.eq.s32 	%p25, %r80, 0;
	@%p25 bra 	$L__BB1_42;
	ld.global.u32 	%r81, [%rd4];
	add.s32 	%r82, %r81, 1;
	st.global.u32 	[%rd4], %r82;
$L__BB1_42:
	ld.global.u32 	%r83, [%rd6+8];
	setp.eq.s32 	%p26, %r83, 0;
	@%p26 bra 	$L__BB1_44;
	ld.global.u32 	%r84, [%rd4];
	add.s32 	%r85, %r84, 1;
	st.global.u32 	[%rd4], %r85;
$L__BB1_44:
	ld.global.u32 	%r86, [%rd6+12];
	setp.eq.s32 	%p27, %r86, 0;
	@%p27 bra 	$L__BB1_46;
	ld.global.u32 	%r87, [%rd4];
	add.s32 	%r88, %r87, 1;
	st.global.u32 	[%rd4], %r88;
$L__BB1_46:
	ld.global.u32 	%r89, [%rd6+16];
	setp.eq.s32 	%p28, %r89, 0;
	@%p28 bra 	$L__BB1_48;
	ld.global.u32 	%r90, [%rd4];
	add.s32 	%r91, %r90, 1;
	st.global.u32 	[%rd4], %r91;
$L__BB1_48:
	ld.global.u32 	%r92, [%rd6+20];
	setp.eq.s32 	%p29, %r92, 0;
	@%p29 bra 	$L__BB1_50;
	ld.global.u32 	%r93, [%rd4];
	add.s32 	%r94, %r93, 1;
	st.global.u32 	[%rd4], %r94;
$L__BB1_50:
	ld.global.u32 	%r95, [%rd6+24];
	setp.eq.s32 	%p30, %r95, 0;
	@%p30 bra 	$L__BB1_52;
	ld.global.u32 	%r96, [%rd4];
	add.s32 	%r97, %r96, 1;
	st.global.u32 	[%rd4], %r97;
$L__BB1_52:
	ld.global.u32 	%r98, [%rd6+28];
	setp.eq.s32 	%p31, %r98, 0;
	@%p31 bra 	$L__BB1_54;
	ld.global.u32 	%r99, [%rd4];
	add.s32 	%r100, %r99, 1;
	st.global.u32 	[%rd4], %r100;
$L__BB1_54:
	add.s32 	%r128, %r128, 8;
$L__BB1_55:
	setp.eq.s32 	%p32, %r5, 0;
	@%p32 bra 	$L__BB1_75;
	setp.lt.u32 	%p33, %r6, 3;
	@%p33 bra 	$L__BB1_66;
	add.s32 	%r101, %r128, %r12;
	mul.wide.s32 	%rd14, %r101, 4;
	add.s64 	%rd7, %rd1, %rd14;
	ld.global.u32 	%r102, [%rd7];
	setp.eq.s32 	%p34, %r102, 0;
	@%p34 bra 	$L__BB1_59;
	ld.global.u32 	%r103, [%rd4];
	add.s32 	%r104, %r103, 1;
	st.global.u32 	[%rd4], %r104;
$L__BB1_59:
	ld.global.u32 	%r105, [%rd7+4];
	setp.eq.s32 	%p35, %r105, 0;
	@%p35 bra 	$L__BB1_61;
	ld.global.u32 	%r106, [%rd4];
	add.s32 	%r107, %r106, 1;
	st.global.u32 	[%rd4], %r107;
$L__BB1_61:
	ld.global.u32 	%r108, [%rd7+8];
	setp.eq.s32 	%p36, %r108, 0;
	@%p36 bra 	$L__BB1_63;
	ld.global.u32 	%r109, [%rd4];
	add.s32 	%r110, %r109, 1;
	st.global.u32 	[%rd4], %r110;
$L__BB1_63:
	ld.global.u32 	%r111, [%rd7+12];
	setp.eq.s32 	%p37, %r111, 0;
	@%p37 bra 	$L__BB1_65;
	ld.global.u32 	%r112, [%rd4];
	add.s32 	%r113, %r112, 1;
	st.global.u32 	[%rd4], %r113;
$L__BB1_65:
	add.s32 	%r128, %r128, 4;
$L__BB1_66:
	setp.eq.s32 	%p38, %r8, 0;
	@%p38 bra 	$L__BB1_75;
	add.s32 	%r114, %r128, %r12;
	mul.wide.s32 	%rd15, %r114, 4;
	add.s64 	%rd8, %rd1, %rd15;
	ld.global.u32 	%r115, [%rd8];
	setp.eq.s32 	%p39, %r115, 0;
	@%p39 bra 	$L__BB1_69;
	ld.global.u32 	%r116, [%rd4];
	add.s32 	%r117, %r116, 1;
	st.global.u32 	[%rd4], %r117;
$L__BB1_69:
	setp.eq.s32 	%p40, %r8, 1;
	@%p40 bra 	$L__BB1_75;
	ld.global.u32 	%r118, [%rd8+4];
	setp.eq.s32 	%p41, %r118, 0;
	@%p41 bra 	$L__BB1_72;
	ld.global.u32 	%r119, [%rd4];
	add.s32 	%r120, %r119, 1;
	st.global.u32 	[%rd4], %r120;
$L__BB1_72:
	setp.eq.s32 	%p42, %r8, 2;
	@%p42 bra 	$L__BB1_75;
	ld.global.u32 	%r121, [%rd8+8];
	setp.eq.s32 	%p43, %r121, 0;
	@%p43 bra 	$L__BB1_75;
	ld.global.u32 	%r122, [%rd4];
	add.s32 	%r123, %r122, 1;
	st.global.u32 	[%rd4], %r123;
$L__BB1_75:
	add.s32 	%r124, %r124, %r10;
	setp.lt.s32 	%p44, %r124, %r23;
	@%p44 bra 	$L__BB1_2;
$L__BB1_76:
	bar.sync 	0;
	ret;

}
	// .globl	_ZN3cub18CUB_300001_SM_10006detail11EmptyKernelIvEEvv
.visible .entry _ZN3cub18CUB_300001_SM_10006detail11EmptyKernelIvEEvv()
{


	ret;

}


// ===== COMPILED SASS (sm_100) =====

	.target	sm_100

	.elftype	@"ET_EXEC"


//--------------------- .note.nv.tkinfo           --------------------------
	.section	.note.nv.tkinfo,"",@"SHT_NOTE"
	.sectionflags	@"SHF_NOTE_NV_TKINFO"
	.tkinfo
        /*0018*/ 	.word	0x00000002
        /*0030*/ 	.string	""
        /*0030*/ 	.string	"ptxas"
        /*0030*/ 	.string	"Cuda compilation tools, release 13.0, V13.0.88"
        /*0030*/ 	.string	"Build cuda_13.0.r13.0/compiler.36424714_0"
        /*0030*/ 	.string	"-arch sm_100 -m 64 "



//--------------------- .note.nv.cuinfo           --------------------------
	.section	.note.nv.cuinfo,"",@"SHT_NOTE"
	.sectionflags	@"SHF_NOTE_NV_CUINFO"
        /*0018*/ 	.short	0x0002
        /*001a*/ 	.short	0x0064
        /*001c*/ 	.short	0x0082
	.zero		2


//--------------------- .nv.info                  --------------------------
	.section	.nv.info,"",@"SHT_CUDA_INFO"
	.align	4


	//----- nvinfo : EIATTR_REGCOUNT
	.align		4
        /*0000*/ 	.byte	0x04, 0x2f
        /*0002*/ 	.short	(.L_55 - .L_54)
	.align		4
.L_54:
        /*0004*/ 	.word	index@(_Z14GraphGeneratorPiS_S_S_i)
        /*0008*/ 	.word	0x0000001a


	//----- nvinfo : EIATTR_FRAME_SIZE
	.align		4
.L_55:
        /*000c*/ 	.byte	0x04, 0x11
        /*000e*/ 	.short	(.L_57 - .L_56)
	.align		4
.L_56:
        /*0010*/ 	.word	index@(_Z14GraphGeneratorPiS_S_S_i)
        /*0014*/ 	.word	0x00000000


	//----- nvinfo : EIATTR_REGCOUNT
	.align		4
.L_57:
        /*0018*/ 	.byte	0x04, 0x2f
        /*001a*/ 	.short	(.L_59 - .L_58)
	.align		4
.L_58:
        /*001c*/ 	.word	index@(_Z18DimensionGeneratorPiS_S_i)
        /*0020*/ 	.word	0x00000018


	//----- nvinfo : EIATTR_FRAME_SIZE
	.align		4
.L_59:
        /*0024*/ 	.byte	0x04, 0x11
        /*0026*/ 	.short	(.L_61 - .L_60)
	.align		4
.L_60:
        /*0028*/ 	.word	index@(_Z18DimensionGeneratorPiS_S_i)
        /*002c*/ 	.word	0x00000000


	//----- nvinfo : EIATTR_REGCOUNT
	.align		4
.L_61:
        /*0030*/ 	.byte	0x04, 0x2f
        /*0032*/ 	.short	(.L_63 - .L_62)
	.align		4
.L_62:
        /*0034*/ 	.word	index@(_ZN3cub18CUB_300001_SM_10006detail11EmptyKernelIvEEvv)
        /*0038*/ 	.word	0x00000004


	//----- nvinfo : EIATTR_FRAME_SIZE
	.align		4
.L_63:
        /*003c*/ 	.byte	0x04, 0x11
        /*003e*/ 	.short	(.L_65 - .L_64)
	.align		4
.L_64:
        /*0040*/ 	.word	index@(_ZN3cub18CUB_300001_SM_10006detail11EmptyKernelIvEEvv)
        /*0044*/ 	.word	0x00000000


	//----- nvinfo : EIATTR_MIN_STACK_SIZE
	.align		4
.L_65:
        /*0048*/ 	.byte	0x04, 0x12
        /*004a*/ 	.short	(.L_67 - .L_66)
	.align		4
.L_66:
        /*004c*/ 	.word	index@(_ZN3cub18CUB_300001_SM_10006detail11EmptyKernelIvEEvv)
        /*0050*/ 	.word	0x00000000


	//----- nvinfo : EIATTR_MIN_STACK_SIZE
	.align		4
.L_67:
        /*0054*/ 	.byte	0x04, 0x12
        /*0056*/ 	.short	(.L_69 - .L_68)
	.align		4
.L_68:
        /*0058*/ 	.word	index@(_Z18DimensionGeneratorPiS_S_i)
        /*005c*/ 	.word	0x00000000


	//----- nvinfo : EIATTR_MIN_STACK_SIZE
	.align		4
.L_69:
        /*0060*/ 	.byte	0x04, 0x12
        /*0062*/ 	.short	(.L_71 - .L_70)
	.align		4
.L_70:
        /*0064*/ 	.word	index@(_Z14GraphGeneratorPiS_S_S_i)
        /*0068*/ 	.word	0x00000000
.L_71:


//--------------------- .nv.compat                --------------------------
	.section	.nv.compat,"",@"SHT_CUDA_COMPAT_INFO"
	.align	4
        /*0000*/ 	.byte	0x02, 0x09, 0x00, 0x00, 0x02, 0x02, 0x01, 0x00, 0x02, 0x05, 0x05, 0x00, 0x03, 0x07, 0x01, 0x01
        /*0010*/ 	.byte	0x02, 0x03, 0x00, 0x00, 0x02, 0x06, 0x01, 0x00, 0x04, 0x0b, 0x08, 0x00, 0x09, 0x00, 0x00, 0x00
        /*0020*/ 	.byte	0x00, 0x00, 0x00, 0x00


//--------------------- .nv.info._ZN3cub18CUB_300001_SM_10006detail11EmptyKernelIvEEvv --------------------------
	.section	.nv.info._ZN3cub18CUB_300001_SM_10006detail11EmptyKernelIvEEvv,"",@"SHT_CUDA_INFO"
	.sectionflags	@""
	.align	4


	//----- nvinfo : EIATTR_CUDA_API_VERSION
	.align		4
        /*0000*/ 	.byte	0x04, 0x37
        /*0002*/ 	.short	(.L_73 - .L_72)
.L_72:
        /*0004*/ 	.word	0x00000082


	//----- nvinfo : EIATTR_SPARSE_MMA_MASK
	.align		4
.L_73:
        /*0008*/ 	.byte	0x03, 0x50
        /*000a*/ 	.short	0x0000


	//----- nvinfo : EIATTR_MAXREG_COUNT
	.align		4
        /*000c*/ 	.byte	0x03, 0x1b
        /*000e*/ 	.short	0x00ff


	//----- nvinfo : EIATTR_MERCURY_ISA_VERSION
	.align		4
        /*0010*/ 	.byte	0x03, 0x5f
        /*0012*/ 	.short	0x0101


	//----- nvinfo : EIATTR_VRC_CTA_INIT_COUNT
	.align		4
        /*0014*/ 	.byte	0x02, 0x4a
	.zero		1
	.zero		1


	//----- nvinfo : EIATTR_EXIT_INSTR_OFFSETS
	.align		4
        /*0018*/ 	.byte	0x04, 0x1c
        /*001a*/ 	.short	(.L_75 - .L_74)


	//   ....[0]....
.L_74:
        /*001c*/ 	.word	0x00000010


	//----- nvinfo : EIATTR_SW_WAR
	.align		4
.L_75:
        /*0020*/ 	.byte	0x04, 0x36
        /*0022*/ 	.short	(.L_77 - .L_76)
.L_76:
        /*0024*/ 	.word	0x00000008
.L_77:


//--------------------- .nv.info._Z18DimensionGeneratorPiS_S_i --------------------------
	.section	.nv.info._Z18DimensionGeneratorPiS_S_i,"",@"SHT_CUDA_INFO"
	.sectionflags	@""
	.align	4


	//----- nvinfo : EIATTR_CUDA_API_VERSION
	.align		4
        /*0000*/ 	.byte	0x04, 0x37
        /*0002*/ 	.short	(.L_79 - .L_78)
.L_78:
        /*0004*/ 	.word	0x00000082


	//----- nvinfo : EIATTR_KPARAM_INFO
	.align		4
.L_79:
        /*0008*/ 	.byte	0x04, 0x17
        /*000a*/ 	.short	(.L_81 - .L_80)
.L_80:
        /*000c*/ 	.word	0x00000000
        /*0010*/ 	.short	0x0003
        /*0012*/ 	.short	0x0018
        /*0014*/ 	.byte	0x00, 0xf0, 0x11, 0x00


	//----- nvinfo : EIATTR_KPARAM_INFO
	.align		4
.L_81:
        /*0018*/ 	.byte	0x04, 0x17
        /*001a*/ 	.short	(.L_83 - .L_82)
.L_82:
        /*001c*/ 	.word	0x00000000
        /*0020*/ 	.short	0x0002
        /*0022*/ 	.short	0x0010
        /*0024*/ 	.byte	0x00, 0xf5, 0x21, 0x00


	//----- nvinfo : EIATTR_KPARAM_INFO
	.align		4
.L_83:
        /*0028*/ 	.byte	0x04, 0x17
        /*002a*/ 	.short	(.L_85 - .L_84)
.L_84:
        /*002c*/ 	.word	0x00000000
        /*0030*/ 	.short	0x0001
        /*0032*/ 	.short	0x0008
        /*0034*/ 	.byte	0x00, 0xf5, 0x21, 0x00


	//----- nvinfo : EIATTR_KPARAM_INFO
	.align		4
.L_85:
        /*0038*/ 	.byte	0x04, 0x17
        /*003a*/ 	.short	(.L_87 - .L_86)
.L_86:
        /*003c*/ 	.word	0x00000000
        /*0040*/ 	.short	0x0000
        /*0042*/ 	.short	0x0000
        /*0044*/ 	.byte	0x00, 0xf5, 0x21, 0x00


	//----- nvinfo : EIATTR_SPARSE_MMA_MASK
	.align		4
.L_87:
        /*0048*/ 	.byte	0x03, 0x50
        /*004a*/ 	.short	0x0000


	//----- nvinfo : EIATTR_MAXREG_COUNT
	.align		4
        /*004c*/ 	.byte	0x03, 0x1b
        /*004e*/ 	.short	0x00ff


	//----- nvinfo : EIATTR_NUM_BARRIERS
	.align		4
        /*0050*/ 	.byte	0x02, 0x4c
        /*0052*/ 	.byte	0x01
	.zero		1


	//----- nvinfo : EIATTR_MERCURY_ISA_VERSION
	.align		4
        /*0054*/ 	.byte	0x03, 0x5f
        /*0056*/ 	.short	0x0101


	//----- nvinfo : EIATTR_VRC_CTA_INIT_COUNT
	.align		4
        /*0058*/ 	.byte	0x02, 0x4a
	.zero		1
	.zero		1


	//----- nvinfo : EIATTR_EXIT_INSTR_OFFSETS
	.align		4
        /*005c*/ 	.byte	0x04, 0x1c
        /*005e*/ 	.short	(.L_89 - .L_88)


	//   ....[0]....
.L_88:
        /*0060*/ 	.word	0x00001b80


	//----- nvinfo : EIATTR_CRS_STACK_SIZE
	.align		4
.L_89:
        /*0064*/ 	.byte	0x04, 0x1e
        /*0066*/ 	.short	(.L_91 - .L_90)
.L_90:
        /*0068*/ 	.word	0x00000000


	//----- nvinfo : EIATTR_CBANK_PARAM_SIZE
	.align		4
.L_91:
        /*006c*/ 	.byte	0x03, 0x19
        /*006e*/ 	.short	0x001c


	//----- nvinfo : EIATTR_PARAM_CBANK
	.align		4
        /*0070*/ 	.byte	0x04, 0x0a
        /*0072*/ 	.short	(.L_93 - .L_92)
	.align		4
.L_92:
        /*0074*/ 	.word	index@(.nv.constant0._Z18DimensionGeneratorPiS_S_i)
        /*0078*/ 	.short	0x0380
        /*007a*/ 	.short	0x001c


	//----- nvinfo : EIATTR_SW_WAR
	.align		4
.L_93:
        /*007c*/ 	.byte	0x04, 0x36
        /*007e*/ 	.short	(.L_95 - .L_94)
.L_94:
        /*0080*/ 	.word	0x00000008
.L_95:


//--------------------- .nv.info._Z14GraphGeneratorPiS_S_S_i --------------------------
	.section	.nv.info._Z14GraphGeneratorPiS_S_S_i,"",@"SHT_CUDA_INFO"
	.sectionflags	@""
	.align	4


	//----- nvinfo : EIATTR_CUDA_API_VERSION
	.align		4
        /*0000*/ 	.byte	0x04, 0x37
        /*0002*/ 	.short	(.L_97 - .L_96)
.L_96:
        /*0004*/ 	.word	0x00000082


	//----- nvinfo : EIATTR_KPARAM_INFO
	.align		4
.L_97:
        /*0008*/ 	.byte	0x04, 0x17
        /*000a*/ 	.short	(.L_99 - .L_98)
.L_98:
        /*000c*/ 	.word	0x00000000
        /*0010*/ 	.short	0x0004
        /*0012*/ 	.short	0x0020
        /*0014*/ 	.byte	0x00, 0xf0, 0x11, 0x00


	//----- nvinfo : EIATTR_KPARAM_INFO
	.align		4
.L_99:
        /*0018*/ 	.byte	0x04, 0x17
        /*001a*/ 	.short	(.L_101 - .L_100)
.L_100:
        /*001c*/ 	.word	0x00000000
        /*0020*/ 	.short	0x0003
        /*0022*/ 	.short	0x0018
        /*0024*/ 	.byte	0x00, 0xf5, 0x21, 0x00


	//----- nvinfo : EIATTR_KPARAM_INFO
	.align		4
.L_101:
        /*0028*/ 	.byte	0x04, 0x17
        /*002a*/ 	.short	(.L_103 - .L_102)
.L_102:
        /*002c*/ 	.word	0x00000000
        /*0030*/ 	.short	0x0002
        /*0032*/ 	.short	0x0010
        /*0034*/ 	.byte	0x00, 0xf5, 0x21, 0x00


	//----- nvinfo : EIATTR_KPARAM_INFO
	.align		4
.L_103:
        /*0038*/ 	.byte	0x04, 0x17
        /*003a*/ 	.short	(.L_105 - .L_104)
.L_104:
        /*003c*/ 	.word	0x00000000
        /*0040*/ 	.short	0x0001
        /*0042*/ 	.short	0x0008
        /*0044*/ 	.byte	0x00, 0xf5, 0x21, 0x00


	//----- nvinfo : EIATTR_KPARAM_INFO
	.align		4
.L_105:
        /*0048*/ 	.byte	0x04, 0x17
        /*004a*/ 	.short	(.L_107 - .L_106)
.L_106:
        /*004c*/ 	.word	0x00000000
        /*0050*/ 	.short	0x0000
        /*0052*/ 	.short	0x0000
        /*0054*/ 	.byte	0x00, 0xf5, 0x21, 0x00


	//----- nvinfo : EIATTR_SPARSE_MMA_MASK
	.align		4
.L_107:
        /*0058*/ 	.byte	0x03, 0x50
        /*005a*/ 	.short	0x0000


	//----- nvinfo : EIATTR_MAXREG_COUNT
	.align		4
        /*005c*/ 	.byte	0x03, 0x1b
        /*005e*/ 	.short	0x00ff


	//----- nvinfo : EIATTR_MERCURY_ISA_VERSION
	.align		4
        /*0060*/ 	.byte	0x03, 0x5f
        /*0062*/ 	.short	0x0101


	//----- nvinfo : EIATTR_VRC_CTA_INIT_COUNT
	.align		4
        /*0064*/ 	.byte	0x02, 0x4a
	.zero		1
	.zero		1


	//----- nvinfo : EIATTR_EXIT_INSTR_OFFSETS
	.align		4
        /*0068*/ 	.byte	0x04, 0x1c
        /*006a*/ 	.short	(.L_109 - .L_108)


	//   ....[0]....
.L_108:
        /*006c*/ 	.word	0x00000080


	//   ....[1]....
        /*0070*/ 	.word	0x00000b00


	//----- nvinfo : EIATTR_CRS_STACK_SIZE
	.align		4
.L_109:
        /*0074*/ 	.byte	0x04, 0x1e
        /*0076*/ 	.short	(.L_111 - .L_110)
.L_110:
        /*0078*/ 	.word	0x00000000


	//----- nvinfo : EIATTR_CBANK_PARAM_SIZE
	.align		4
.L_111:
        /*007c*/ 	.byte	0x03, 0x19
        /*007e*/ 	.short	0x0024


	//----- nvinfo : EIATTR_PARAM_CBANK
	.align		4
        /*0080*/ 	.byte	0x04, 0x0a
        /*0082*/ 	.short	(.L_113 - .L_112)
	.align		4
.L_112:
        /*0084*/ 	.word	index@(.nv.constant0._Z14GraphGeneratorPiS_S_S_i)
        /*0088*/ 	.short	0x0380
        /*008a*/ 	.short	0x0024


	//----- nvinfo : EIATTR_SW_WAR
	.align		4
.L_113:
        /*008c*/ 	.byte	0x04, 0x36
        /*008e*/ 	.short	(.L_115 - .L_114)
.L_114:
        /*0090*/ 	.word	0x00000008
.L_115:


//--------------------- .nv.callgraph             --------------------------
	.section	.nv.callgraph,"",@"SHT_CUDA_CALLGRAPH"
	.align	4
	.sectionentsize	8
	.align		4
        /*0000*/ 	.word	0x00000000
	.align		4
        /*0004*/ 	.word	0xffffffff
	.align		4
        /*0008*/ 	.word	0x00000000
	.align		4
        /*000c*/ 	.word	0xfffffffe
	.align		4
        /*0010*/ 	.word	0x00000000
	.align		4
        /*0014*/ 	.word	0xfffffffd
	.align		4
        /*0018*/ 	.word	0x00000000
	.align		4
        /*001c*/ 	.word	0xfffffffc


//--------------------- .nv.constant4             --------------------------
	.section	.nv.constant4,"a",@progbits
	.align	8
	.align		8
.nv.constant4:
        /*0000*/ 	.dword	precalc_xorwow_matrix
	.align		8
        /*0008*/ 	.dword	precalc_xorwow_offset_matrix
	.align		8
        /*0010*/ 	.dword	mrg32k3aM1
	.align		8
        /*0018*/ 	.dword	mrg32k3aM2
	.align		8
        /*0020*/ 	.dword	mrg32k3aM1SubSeq
	.align		8
        /*0028*/ 	.dword	mrg32k3aM2SubSeq
	.align		8
        /*0030*/ 	.dword	mrg32k3aM1Seq
	.align		8
        /*0038*/ 	.dword	mrg32k3aM2Seq
	.align		8
        /*0040*/ 	.dword	_ZN34_INTERNAL_dd427eaa_4_k_cu_395253104cuda3std3__45__cpo5beginE
	.align		8
        /*0048*/ 	.dword	_ZN34_INTERNAL_dd427eaa_4_k_cu_395253104cuda3std3__45__cpo3endE
	.align		8
        /*0050*/ 	.dword	_ZN34_INTERNAL_dd427eaa_4_k_cu_395253104cuda3std3__45__cpo6cbeginE
	.align		8
        /*0058*/ 	.dword	_ZN34_INTERNAL_dd427eaa_4_k_cu_395253104cuda3std3__45__cpo4cendE
	.align		8
        /*0060*/ 	.dword	_ZN34_INTERNAL_dd427eaa_4_k_cu_395253104cuda3std3__45__cpo6rbeginE
	.align		8
        /*0068*/ 	.dword	_ZN34_INTERNAL_dd427eaa_4_k_cu_395253104cuda3std3__45__cpo4rendE
	.align		8
        /*0070*/ 	.dword	_ZN34_INTERNAL_dd427eaa_4_k_cu_395253104cuda3std3__45__cpo7crbeginE
	.align		8
        /*0078*/ 	.dword	_ZN34_INTERNAL_dd427eaa_4_k_cu_395253104cuda3std3__45__cpo5crendE
	.align		8
        /*0080*/ 	.dword	_ZN34_INTERNAL_dd427eaa_4_k_cu_395253104cuda3std3__436_GLOBAL__N__dd427eaa_4_k_cu_395253106ignoreE
	.align		8
        /*0088*/ 	.dword	_ZN34_INTERNAL_dd427eaa_4_k_cu_395253104cuda3std3__419piecewise_constructE
	.align		8
        /*0090*/ 	.dword	_ZN34_INTERNAL_dd427eaa_4_k_cu_395253104cuda3std3__48in_placeE
	.align		8
        /*0098*/ 	.dword	_ZN34_INTERNAL_dd427eaa_4_k_cu_395253104cuda3std3__420unreachable_sentinelE
	.align		8
        /*00a0*/ 	.dword	_ZN34_INTERNAL_dd427eaa_4_k_cu_395253104cuda3std3__47nulloptE
	.align		8
        /*00a8*/ 	.dword	_ZN34_INTERNAL_dd427eaa_4_k_cu_395253104cuda3std3__48unexpectE
	.align		8
        /*00b0*/ 	.dword	_ZN34_INTERNAL_dd427eaa_4_k_cu_395253104cuda3std6ranges3__45__cpo4swapE
	.align		8
        /*00b8*/ 	.dword	_ZN34_INTERNAL_dd427eaa_4_k_cu_395253104cuda3std6ranges3__45__cpo9iter_moveE
	.align		8
        /*00c0*/ 	.dword	_ZN34_INTERNAL_dd427eaa_4_k_cu_395253104cuda3std6ranges3__45__cpo5beginE
	.align		8
        /*00c8*/ 	.dword	_ZN34_INTERNAL_dd427eaa_4_k_cu_395253104cuda3std6ranges3__45__cpo3endE
	.align		8
        /*00d0*/ 	.dword	_ZN34_INTERNAL_dd427eaa_4_k_cu_395253104cuda3std6ranges3__45__cpo6cbeginE
	.align		8
        /*00d8*/ 	.dword	_ZN34_INTERNAL_dd427eaa_4_k_cu_395253104cuda3std6ranges3__45__cpo4cendE
	.align		8
        /*00e0*/ 	.dword	_ZN34_INTERNAL_dd427eaa_4_k_cu_395253104cuda3std6ranges3__45__cpo7advanceE
	.align		8
        /*00e8*/ 	.dword	_ZN34_INTERNAL_dd427eaa_4_k_cu_395253104cuda3std6ranges3__45__cpo9iter_swapE
	.align		8
        /*00f0*/ 	.dword	_ZN34_INTERNAL_dd427eaa_4_k_cu_395253104cuda3std6ranges3__45__cpo4nextE
	.align		8
        /*00f8*/ 	.dword	_ZN34_INTERNAL_dd427eaa_4_k_cu_395253104cuda3std6ranges3__45__cpo4prevE
	.align		8
        /*0100*/ 	.dword	_ZN34_INTERNAL_dd427eaa_4_k_cu_395253104cuda3std6ranges3__45__cpo4dataE
	.align		8
        /*0108*/ 	.dword	_ZN34_INTERNAL_dd427eaa_4_k_cu_395253104cuda3std6ranges3__45__cpo5cdataE
	.align		8
        /*0110*/ 	.dword	_ZN34_INTERNAL_dd427eaa_4_k_cu_395253104cuda3std6ranges3__45__cpo4sizeE
	.align		8
        /*0118*/ 	.dword	_ZN34_INTERNAL_dd427eaa_4_k_cu_395253104cuda3std6ranges3__45__cpo5ssizeE
	.align		8
        /*0120*/ 	.dword	_ZN34_INTERNAL_dd427eaa_4_k_cu_395253104cuda3std6ranges3__45__cpo8distanceE
	.align		8
        /*0128*/ 	.dword	_ZN34_INTERNAL_dd427eaa_4_k_cu_395253106thrust24THRUST_300001_SM_1000_NS8cuda_cub3parE
	.align		8
        /*0130*/ 	.dword	_ZN34_INTERNAL_dd427eaa_4_k_cu_395253106thrust24THRUST_300001_SM_1000_NS8cuda_cub10par_nosyncE
	.align		8
        /*0138*/ 	.dword	_ZN34_INTERNAL_dd427eaa_4_k_cu_395253106thrust24THRUST_300001_SM_1000_NS6system6detail10sequential3seqE
	.align		8
        /*0140*/ 	.dword	_ZN34_INTERNAL_dd427eaa_4_k_cu_395253106thrust24THRUST_300001_SM_1000_NS6system3cpp3parE
	.align		8
        /*0148*/ 	.dword	_ZN34_INTERNAL_dd427eaa_4_k_cu_395253106thrust24THRUST_300001_SM_1000_NS12placeholders2_1E
	.align		8
        /*0150*/ 	.dword	_ZN34_INTERNAL_dd427eaa_4_k_cu_395253106thrust24THRUST_300001_SM_1000_NS12placeholders2_2E
	.align		8
        /*0158*/ 	.dword	_ZN34_INTERNAL_dd427eaa_4_k_cu_395253106thrust24THRUST_300001_SM_1000_NS12placeholders2_3E
	.align		8
        /*0160*/ 	.dword	_ZN34_INTERNAL_dd427eaa_4_k_cu_395253106thrust24THRUST_300001_SM_1000_NS12placeholders2_4E
	.align		8
        /*0168*/ 	.dword	_ZN34_INTERNAL_dd427eaa_4_k_cu_395253106thrust24THRUST_300001_SM_1000_NS12placeholders2_5E
	.align		8
        /*0170*/ 	.dword	_ZN34_INTERNAL_dd427eaa_4_k_cu_395253106thrust24THRUST_300001_SM_1000_NS12placeholders2_6E
	.align		8
        /*0178*/ 	.dword	_ZN34_INTERNAL_dd427eaa_4_k_cu_395253106thrust24THRUST_300001_SM_1000_NS12placeholders2_7E
	.align		8
        /*0180*/ 	.dword	_ZN34_INTERNAL_dd427eaa_4_k_cu_395253106thrust24THRUST_300001_SM_1000_NS12placeholders2_8E
	.align		8
        /*0188*/ 	.dword	_ZN34_INTERNAL_dd427eaa_4_k_cu_395253106thrust24THRUST_300001_SM_1000_NS12placeholders2_9E
	.align		8
        /*0190*/ 	.dword	_ZN34_INTERNAL_dd427eaa_4_k_cu_395253106thrust24THRUST_300001_SM_1000_NS12placeholders3_10E
	.align		8
        /*0198*/ 	.dword	_ZN34_INTERNAL_dd427eaa_4_k_cu_395253106thrust24THRUST_300001_SM_1000_NS3seqE
	.align		8
        /*01a0*/ 	.dword	_ZN34_INTERNAL_dd427eaa_4_k_cu_395253106thrust24THRUST_300001_SM_1000_NS6deviceE


//--------------------- .nv.constant3             --------------------------
	.section	.nv.constant3,"a",@progbits
	.align	8
.nv.constant3:
	.type		__cr_lgamma_table,@object
	.size		__cr_lgamma_table,(.L_8 - __cr_lgamma_table)
__cr_lgamma_table:
        /*0000*/ 	.byte	0x00, 0x00, 0x00, 0x00, 0x00, 0x00, 0x00, 0x00, 0x00, 0x00, 0x00, 0x00, 0x00, 0x00, 0x00, 0x00
        /*0010*/ 	.byte	0xef, 0x39, 0xfa, 0xfe, 0x42, 0x2e, 0xe6, 0x3f, 0x02, 0x20, 0x2a, 0xfa, 0x0b, 0xab, 0xfc, 0x3f
        /*0020*/ 	.byte	0xf9, 0x2c, 0x92, 0x7c, 0xa7, 0x6c, 0x09, 0x40, 0xc9, 0x79, 0x44, 0x3c, 0x64, 0x26, 0x13, 0x40
        /*0030*/ 	.byte	0xca, 0x01, 0xcf, 0x3a, 0x27, 0x51, 0x1a, 0x40, 0x30, 0xcc, 0x2d, 0xf3, 0xe1, 0x0c, 0x21, 0x40
        /*0040*/ 	.byte	0x0d, 0xb7, 0xfc, 0x82, 0x8e, 0x35, 0x25, 0x40
.L_8:


//--------------------- .text._ZN3cub18CUB_300001_SM_10006detail11EmptyKernelIvEEvv --------------------------
	.section	.text._ZN3cub18CUB_300001_SM_10006detail11EmptyKernelIvEEvv,"ax",@progbits
	.align	128
        .global         _ZN3cub18CUB_300001_SM_10006detail11EmptyKernelIvEEvv
        .type           _ZN3cub18CUB_300001_SM_10006detail11EmptyKernelIvEEvv,@function
        .size           _ZN3cub18CUB_300001_SM_10006detail11EmptyKernelIvEEvv,(.L_x_26 - _ZN3cub18CUB_300001_SM_10006detail11EmptyKernelIvEEvv)
        .other          _ZN3cub18CUB_300001_SM_10006detail11EmptyKernelIvEEvv,@"STO_CUDA_ENTRY STV_DEFAULT"
_ZN3cub18CUB_300001_SM_10006detail11EmptyKernelIvEEvv:
.text._ZN3cub18CUB_300001_SM_10006detail11EmptyKernelIvEEvv:
[----:B------:R-:W-:Y:S01]  /*0000*/  LDC R1, c[0x0][0x37c] ;  /* 0x0000df00ff017b82 */ /* 0x000fe20000000800 */
[----:B------:R-:W-:Y:S05]  /*0010*/  EXIT ;  /* 0x000000000000794d */ /* 0x000fea0003800000 */
.L_x_0:
[----:B------:R-:W-:-:S00]  /*0020*/  BRA `(.L_x_0) ;  /* 0xfffffffc00fc7947 */ /* 0x000fc0000383ffff */
[----:B------:R-:W-:-:S00]  /*0030*/  NOP ;  /* 0x0000000000007918 */ /* 0x000fc00000000000 */
        /* <DEDUP_REMOVED lines=12> */
.L_x_26:


//--------------------- .text._Z18DimensionGeneratorPiS_S_i --------------------------
	.section	.text._Z18DimensionGeneratorPiS_S_i,"ax",@progbits
	.align	128
        .global         _Z18DimensionGeneratorPiS_S_i
        .type           _Z18DimensionGeneratorPiS_S_i,@function
        .size           _Z18DimensionGeneratorPiS_S_i,(.L_x_27 - _Z18DimensionGeneratorPiS_S_i)
        .other          _Z18DimensionGeneratorPiS_S_i,@"STO_CUDA_ENTRY STV_DEFAULT"
_Z18DimensionGeneratorPiS_S_i:
.text._Z18DimensionGeneratorPiS_S_i:
[----:B------:R-:W-:Y:S01]  /*0000*/  LDC R1, c[0x0][0x37c] ;  /* 0x0000df00ff017b82 */ /* 0x000fe20000000800 */
[----:B------:R-:W0:Y:S07]  /*0010*/  S2R R0, SR_TID.X ;  /* 0x0000000000007919 */ /* 0x000e2e0000002100 */
[----:B------:R-:W1:Y:S01]  /*0020*/  LDC R7, c[0x0][0x398] ;  /* 0x0000e600ff077b82 */ /* 0x000e620000000800 */
[----:B------:R-:W0:Y:S01]  /*0030*/  LDCU UR6, c[0x0][0x360] ;  /* 0x00006c00ff0677ac */ /* 0x000e220008000800 */
[----:B------:R-:W-:Y:S01]  /*0040*/  BSSY.RECONVERGENT B0, `(.L_x_1) ;  /* 0x00001b2000007945 */ /* 0x000fe20003800200 */
[----:B------:R-:W0:Y:S01]  /*0050*/  S2R R3, SR_CTAID.X ;  /* 0x0000000000037919 */ /* 0x000e220000002500 */
[----:B-1----:R-:W-:Y:S01]  /*0060*/  ISETP.GE.AND P0, PT, R7, 0x1, PT ;  /* 0x000000010700780c */ /* 0x002fe20003f06270 */
[----:B0-----:R-:W-:-:S05]  /*0070*/  IMAD R0, R3, UR6, R0 ;  /* 0x0000000603007c24 */ /* 0x001fca000f8e0200 */
[----:B------:R-:W-:-:S13]  /*0080*/  ISETP.GE.OR P0, PT, R0, R7, !P0 ;  /* 0x000000070000720c */ /* 0x000fda0004706670 */
[----:B------:R-:W-:Y:S05]  /*0090*/  @P0 BRA `(.L_x_2) ;  /* 0x0000001800b00947 */ /* 0x000fea0003800000 */
[----:B------:R-:W0:Y:S01]  /*00a0*/  LDCU.64 UR4, c[0x0][0x380] ;  /* 0x00007000ff0477ac */ /* 0x000e220008000a00 */
[----:B------:R-:W1:Y:S01]  /*00b0*/  LDC R9, c[0x0][0x370] ;  /* 0x0000dc00ff097b82 */ /* 0x000e620000000800 */
[C---:B------:R-:W-:Y:S02]  /*00c0*/  LOP3.LUT R14, R7.reuse, 0xf, RZ, 0xc0, !PT ;  /* 0x0000000f070e7812 */ /* 0x040fe400078ec0ff */
[C---:B------:R-:W-:Y:S02]  /*00d0*/  LOP3.LUT R18, R7.reuse, 0x7, RZ, 0xc0, !PT ;  /* 0x0000000707127812 */ /* 0x040fe400078ec0ff */
[C---:B------:R-:W-:Y:S01]  /*00e0*/  LOP3.LUT R6, R7.reuse, 0x7ffffff0, RZ, 0xc0, !PT ;  /* 0x7ffffff007067812 */ /* 0x040fe200078ec0ff */
[----:B------:R-:W-:Y:S01]  /*00f0*/  VIADD R2, R14, 0xffffffff ;  /* 0xffffffff0e027836 */ /* 0x000fe20000000000 */
[----:B------:R-:W-:Y:S01]  /*0100*/  LOP3.LUT R7, R7, 0x3, RZ, 0xc0, !PT ;  /* 0x0000000307077812 */ /* 0x000fe200078ec0ff */
[----:B------:R-:W2:Y:S01]  /*0110*/  LDC.64 R16, c[0x0][0x358] ;  /* 0x0000d600ff107b82 */ /* 0x000ea20000000a00 */
[----:B------:R-:W-:-:S02]  /*0120*/  VIADD R3, R18, 0xffffffff ;  /* 0xffffffff12037836 */ /* 0x000fc40000000000 */
[----:B------:R-:W-:-:S03]  /*0130*/  ISETP.GE.U32.AND P0, PT, R2, 0x7, PT ;  /* 0x000000070200780c */ /* 0x000fc60003f06070 */
[----:B------:R-:W-:Y:S01]  /*0140*/  ISETP.GE.U32.AND P1, PT, R3, 0x3, PT ;  /* 0x000000030300780c */ /* 0x000fe20003f26070 */
[----:B0-----:R-:W-:-:S04]  /*0150*/  UIADD3 UR4, UP0, UPT, UR4, 0x20, URZ ;  /* 0x0000002004047890 */ /* 0x001fc8000ff1e0ff */
[----:B------:R-:W-:Y:S02]  /*0160*/  UIADD3.X UR5, UPT, UPT, URZ, UR5, URZ, UP0, !UPT ;  /* 0x00000005ff057290 */ /* 0x000fe400087fe4ff */
[----:B------:R-:W-:Y:S02]  /*0170*/  IMAD.U32 R4, RZ, RZ, UR4 ;  /* 0x00000004ff047e24 */ /* 0x000fe4000f8e00ff */
[----:B-1----:R-:W-:Y:S02]  /*0180*/  IMAD R9, R9, UR6, RZ ;  /* 0x0000000609097c24 */ /* 0x002fe4000f8e02ff */
[----:B------:R-:W-:-:S07]  /*0190*/  IMAD.U32 R5, RZ, RZ, UR5 ;  /* 0x00000005ff057e24 */ /* 0x000fce000f8e00ff */
.L_x_17:
[----:B01-3--:R-:W0:Y:S01]  /*01a0*/  LDC.64 R2, c[0x0][0x388] ;  /* 0x0000e200ff027b82 */ /* 0x00be220000000a00 */
[----:B------:R-:W1:Y:S01]  /*01b0*/  LDCU UR4, c[0x0][0x398] ;  /* 0x00007300ff0477ac */ /* 0x000e620008000800 */
[----:B------:R-:W-:Y:S01]  /*01c0*/  IMAD.MOV.U32 R8, RZ, RZ, RZ ;  /* 0x000000ffff087224 */ /* 0x000fe200078e00ff */
[----:B-1----:R-:W-:Y:S02]  /*01d0*/  UISETP.GE.U32.AND UP0, UPT, UR4, 0x10, UPT ;  /* 0x000000100400788c */ /* 0x002fe4000bf06070 */
[C---:B------:R-:W-:Y:S02]  /*01e0*/  IMAD R11, R0.reuse, UR4, RZ ;  /* 0x00000004000b7c24 */ /* 0x040fe4000f8e02ff */
[----:B0-----:R-:W-:-:S04]  /*01f0*/  IMAD.WIDE R2, R0, 0x4, R2 ;  /* 0x0000000400027825 */ /* 0x001fc800078e0202 */
[----:B------:R-:W-:-:S05]  /*0200*/  IMAD.IADD R0, R9, 0x1, R0 ;  /* 0x0000000109007824 */ /* 0x000fca00078e0200 */
[----:B------:R-:W-:Y:S01]  /*0210*/  ISETP.GE.AND P2, PT, R0, UR4, PT ;  /* 0x0000000400007c0c */ /* 0x000fe2000bf46270 */
[----:B------:R-:W-:-:S12]  /*0220*/  BRA.U !UP0, `(.L_x_3) ;  /* 0x0000000d08d47547 */ /* 0x000fd8000b800000 */
[----:B--2---:R-:W-:Y:S01]  /*0230*/  R2UR UR4, R16 ;  /* 0x00000000100472ca */ /* 0x004fe200000e0000 */
[----:B------:R-:W-:Y:S01]  /*0240*/  IMAD.WIDE R12, R11, 0x4, R4 ;  /* 0x000000040b0c7825 */ /* 0x000fe200078e0204 */
[----:B------:R-:W-:-:S13]  /*0250*/  R2UR UR5, R17 ;  /* 0x00000000110572ca */ /* 0x000fda00000e0000 */
[----:B------:R-:W2:Y:S02]  /*0260*/  LDG.E R8, desc[UR4][R12.64+-0x20] ;  /* 0xffffe0040c087981 */ /* 0x000ea4000c1e1900 */
[----:B--2---:R-:W-:-:S13]  /*0270*/  ISETP.NE.AND P3, PT, R8, RZ, PT ;  /* 0x000000ff0800720c */ /* 0x004fda0003f65270 */
[----:B------:R-:W-:Y:S02]  /*0280*/  @P3 R2UR UR4, R16 ;  /* 0x00000000100432ca */ /* 0x000fe400000e0000 */
[----:B------:R-:W-:-:S13]  /*0290*/  @P3 R2UR UR5, R17 ;  /* 0x00000000110532ca */ /* 0x000fda00000e0000 */
[----:B------:R-:W2:Y:S01]  /*02a0*/  @P3 LDG.E R8, desc[UR4][R2.64] ;  /* 0x0000000402083981 */ /* 0x000ea2000c1e1900 */
[----:B------:R-:W-:Y:S02]  /*02b0*/  R2UR UR8, R16 ;  /* 0x00000000100872ca */ /* 0x000fe400000e0000 */
[----:B------:R-:W-:Y:S01]  /*02c0*/  R2UR UR9, R17 ;  /* 0x00000000110972ca */ /* 0x000fe200000e0000 */
[----:B--2---:R-:W-:-:S05]  /*02d0*/  @P3 VIADD R15, R8, 0x1 ;  /* 0x00000001080f3836 */ /* 0x004fca0000000000 */
[----:B------:R0:W-:Y:S07]  /*02e0*/  @P3 STG.E desc[UR4][R2.64], R15 ;  /* 0x0000000f02003986 */ /* 0x0001ee000c101904 */
[----:B------:R-:W2:Y:S02]  /*02f0*/  LDG.E R8, desc[UR8][R12.64+-0x1c] ;  /* 0xffffe4080c087981 */ /* 0x000ea4000c1e1900 */
[----:B--2---:R-:W-:-:S13]  /*0300*/  ISETP.NE.AND P3, PT, R8, RZ, PT ;  /* 0x000000ff0800720c */ /* 0x004fda0003f65270 */
[----:B------:R-:W-:Y:S02]  /*0310*/  @P3 R2UR UR4, R16 ;  /* 0x00000000100432ca */ /* 0x000fe400000e0000 */
[----:B------:R-:W-:-:S13]  /*0320*/  @P3 R2UR UR5, R17 ;  /* 0x00000000110532ca */ /* 0x000fda00000e0000 */
[----:B------:R-:W2:Y:S02]  /*0330*/  @P3 LDG.E R19, desc[UR4][R2.64] ;  /* 0x0000000402133981 */ /* 0x000ea4000c1e1900 */
[----:B--2---:R-:W-:-:S05]  /*0340*/  @P3 VIADD R19, R19, 0x1 ;  /* 0x0000000113133836 */ /* 0x004fca0000000000 */
[----:B------:R1:W-:Y:S04]  /*0350*/  @P3 STG.E desc[UR4][R2.64], R19 ;  /* 0x0000001302003986 */ /* 0x0003e8000c101904 */
[----:B------:R-:W2:Y:S02]  /*0360*/  LDG.E R8, desc[UR8][R12.64+-0x18] ;  /* 0xffffe8080c087981 */ /* 0x000ea4000c1e1900 */
[----:B--2---:R-:W-:-:S13]  /*0370*/  ISETP.NE.AND P3, PT, R8, RZ, PT ;  /* 0x000000ff0800720c */ /* 0x004fda0003f65270 */
[----:B------:R-:W-:Y:S02]  /*0380*/  @P3 R2UR UR4, R16 ;  /* 0x00000000100432ca */ /* 0x000fe400000e0000 */
[----:B------:R-:W-:-:S13]  /*0390*/  @P3 R2UR UR5, R17 ;  /* 0x00000000110532ca */ /* 0x000fda00000e0000 */
[----:B0-----:R-:W2:Y:S02]  /*03a0*/  @P3 LDG.E R15, desc[UR4][R2.64] ;  /* 0x00000004020f3981 */ /* 0x001ea4000c1e1900 */
[----:B--2---:R-:W-:-:S05]  /*03b0*/  @P3 VIADD R15, R15, 0x1 ;  /* 0x000000010f0f3836 */ /* 0x004fca0000000000 */
[----:B------:R0:W-:Y:S04]  /*03c0*/  @P3 STG.E desc[UR4][R2.64], R15 ;  /* 0x0000000f02003986 */ /* 0x0001e8000c101904 */
[----:B------:R-:W2:Y:S02]  /*03d0*/  LDG.E R8, desc[UR8][R12.64+-0x14] ;  /* 0xffffec080c087981 */ /* 0x000ea4000c1e1900 */
[----:B--2---:R-:W-:-:S13]  /*03e0*/  ISETP.NE.AND P3, PT, R8, RZ, PT ;  /* 0x000000ff0800720c */ /* 0x004fda0003f65270 */
[----:B------:R-:W-:Y:S02]  /*03f0*/  @P3 R2UR UR4, R16 ;  /* 0x00000000100432ca */ /* 0x000fe400000e0000 */
[----:B------:R-:W-:-:S13]  /*0400*/  @P3 R2UR UR5, R17 ;  /* 0x00000000110532ca */ /* 0x000fda00000e0000 */
[----:B-1----:R-:W2:Y:S02]  /*0410*/  @P3 LDG.E R19, desc[UR4][R2.64] ;  /* 0x0000000402133981 */ /* 0x002ea4000c1e1900 */
        /* <DEDUP_REMOVED lines=83> */
[----:B-1----:R-:W2:Y:S01]  /*0950*/  @P3 LDG.E R19, desc[UR4][R2.64] ;  /* 0x0000000402133981 */ /* 0x002ea2000c1e1900 */
[----:B------:R-:W-:Y:S01]  /*0960*/  IADD3 R10, PT, PT, -R6, 0x10, RZ ;  /* 0x00000010060a7810 */ /* 0x000fe20007ffe1ff */
[----:B------:R-:W-:Y:S02]  /*0970*/  IMAD.MOV.U32 R8, RZ, RZ, R6 ;  /* 0x000000ffff087224 */ /* 0x000fe400078e0006 */
[----:B--2---:R-:W-:-:S05]  /*0980*/  @P3 VIADD R19, R19, 0x1 ;  /* 0x0000000113133836 */ /* 0x004fca0000000000 */
[----:B------:R0:W-:Y:S01]  /*0990*/  @P3 STG.E desc[UR4][R2.64], R19 ;  /* 0x0000001302003986 */ /* 0x0001e2000c101904 */
[----:B------:R-:W-:-:S13]  /*09a0*/  ISETP.NE.AND P3, PT, R10, RZ, PT ;  /* 0x000000ff0a00720c */ /* 0x000fda0003f65270 */
[----:B0-----:R-:W-:Y:S05]  /*09b0*/  @!P3 BRA `(.L_x_3) ;  /* 0x0000000400f0b947 */ /* 0x001fea0003800000 */
[----:B------:R-:W-:Y:S02]  /*09c0*/  IMAD.MOV.U32 R8, RZ, RZ, R10 ;  /* 0x000000ffff087224 */ /* 0x000fe400078e000a */
[----:B------:R-:W-:-:S07]  /*09d0*/  VIADD R15, R11, 0x10 ;  /* 0x000000100b0f7836 */ /* 0x000fce0000000000 */
.L_x_4:
[----:B------:R-:W-:Y:S01]  /*09e0*/  R2UR UR4, R16 ;  /* 0x00000000100472ca */ /* 0x000fe200000e0000 */
        /* <DEDUP_REMOVED lines=114> */
[----:B------:R-:W-:Y:S02]  /*1110*/  VIADD R8, R8, 0x10 ;  /* 0x0000001008087836 */ /* 0x000fe40000000000 */
[----:B------:R-:W-:Y:S02]  /*1120*/  VIADD R15, R15, 0x10 ;  /* 0x000000100f0f7836 */ /* 0x000fe40000000000 */
[----:B--2---:R-:W-:-:S05]  /*1130*/  @P3 VIADD R19, R19, 0x1 ;  /* 0x0000000113133836 */ /* 0x004fca0000000000 */
[----:B------:R0:W-:Y:S01]  /*1140*/  @P3 STG.E desc[UR4][R2.64], R19 ;  /* 0x0000001302003986 */ /* 0x0001e2000c101904 */
[----:B------:R-:W-:-:S13]  /*1150*/  ISETP.NE.AND P3, PT, R8, RZ, PT ;  /* 0x000000ff0800720c */ /* 0x000fda0003f65270 */
[----:B0-----:R-:W-:Y:S05]  /*1160*/  @P3 BRA `(.L_x_4) ;  /* 0xfffffff8001c3947 */ /* 0x001fea000383ffff */
[----:B------:R-:W-:-:S07]  /*1170*/  IMAD.MOV.U32 R8, RZ, RZ, R6 ;  /* 0x000000ffff087224 */ /* 0x000fce00078e0006 */
.L_x_3:
[----:B------:R-:W-:-:S13]  /*1180*/  ISETP.NE.AND P3, PT, R14, RZ, PT ;  /* 0x000000ff0e00720c */ /* 0x000fda0003f65270 */
[----:B------:R-:W-:Y:S05]  /*1190*/  @!P3 BRA `(.L_x_5) ;  /* 0x00000008006cb947 */ /* 0x000fea0003800000 */
[----:B------:R-:W-:Y:S05]  /*11a0*/  @!P0 BRA `(.L_x_6) ;  /* 0x00000004000c8947 */ /* 0x000fea0003800000 */
[----:B------:R-:W0:Y:S01]  /*11b0*/  LDC.64 R12, c[0x0][0x380] ;  /* 0x0000e000ff0c7b82 */ /* 0x000e220000000a00 */
[----:B--2---:R-:W-:Y:S01]  /*11c0*/  R2UR UR4, R16 ;  /* 0x00000000100472ca */ /* 0x004fe200000e0000 */
[----:B------:R-:W-:Y:S01]  /*11d0*/  IMAD.IADD R15, R11, 0x1, R8 ;  /* 0x000000010b0f7824 */ /* 0x000fe200078e0208 */
[----:B------:R-:W-:-:S03]  /*11e0*/  R2UR UR5, R17 ;  /* 0x00000000110572ca */ /* 0x000fc600000e0000 */
[----:B0-----:R-:W-:-:S10]  /*11f0*/  IMAD.WIDE R12, R15, 0x4, R12 ;  /* 0x000000040f0c7825 */ /* 0x001fd400078e020c */
        /* <DEDUP_REMOVED lines=51> */
[----:B------:R-:W2:Y:S01]  /*1530*/  LDG.E R10, desc[UR8][R12.64+0x1c] ;  /* 0x00001c080c0a7981 */ /* 0x000ea2000c1e1900 */
[----:B------:R-:W-:Y:S01]  /*1540*/  BSSY.RECONVERGENT B1, `(.L_x_7) ;  /* 0x0000008000017945 */ /* 0x000fe20003800200 */
[----:B--2---:R-:W-:-:S13]  /*1550*/  ISETP.NE.AND P3, PT, R10, RZ, PT ;  /* 0x000000ff0a00720c */ /* 0x004fda0003f65270 */
[----:B-1----:R-:W-:Y:S05]  /*1560*/  @!P3 BRA `(.L_x_8) ;  /* 0x000000000014b947 */ /* 0x002fea0003800000 */
[----:B------:R-:W-:Y:S02]  /*1570*/  R2UR UR4, R16 ;  /* 0x00000000100472ca */ /* 0x000fe400000e0000 */
[----:B------:R-:W-:-:S13]  /*1580*/  R2UR UR5, R17 ;  /* 0x00000000110572ca */ /* 0x000fda00000e0000 */
[----:B------:R-:W2:Y:S02]  /*1590*/  LDG.E R13, desc[UR4][R2.64] ;  /* 0x00000004020d7981 */ /* 0x000ea4000c1e1900 */
[----:B--2---:R-:W-:-:S05]  /*15a0*/  VIADD R13, R13, 0x1 ;  /* 0x000000010d0d7836 */ /* 0x004fca0000000000 */
[----:B------:R0:W-:Y:S02]  /*15b0*/  STG.E desc[UR4][R2.64], R13 ;  /* 0x0000000d02007986 */ /* 0x0001e4000c101904 */
.L_x_8:
[----:B------:R-:W-:Y:S05]  /*15c0*/  BSYNC.RECONVERGENT B1 ;  /* 0x0000000000017941 */ /* 0x000fea0003800200 */
.L_x_7:
[----:B------:R-:W-:-:S07]  /*15d0*/  VIADD R8, R8, 0x8 ;  /* 0x0000000808087836 */ /* 0x000fce0000000000 */
.L_x_6:
[----:B------:R-:W-:Y:S01]  /*15e0*/  ISETP.NE.AND P3, PT, R18, RZ, PT ;  /* 0x000000ff1200720c */ /* 0x000fe20003f65270 */
[----:B------:R-:W-:-:S12]  /*15f0*/  BSSY.RECONVERGENT B1, `(.L_x_5) ;  /* 0x0000055000017945 */ /* 0x000fd80003800200 */
[----:B------:R-:W-:Y:S05]  /*1600*/  @!P3 BRA `(.L_x_9) ;  /* 0x00000004004cb947 */ /* 0x000fea0003800000 */
[----:B------:R-:W-:Y:S05]  /*1610*/  @!P1 BRA `(.L_x_10) ;  /* 0x00000000009c9947 */ /* 0x000fea0003800000 */
[----:B0-----:R-:W0:Y:S01]  /*1620*/  LDC.64 R12, c[0x0][0x380] ;  /* 0x0000e000ff0c7b82 */ /* 0x001e220000000a00 */
        /* <DEDUP_REMOVED lines=36> */
.L_x_12:
[----:B------:R-:W-:Y:S05]  /*1870*/  BSYNC.RECONVERGENT B2 ;  /* 0x0000000000027941 */ /* 0x000fea0003800200 */
.L_x_11:
[----:B------:R-:W-:-:S07]  /*1880*/  VIADD R8, R8, 0x4 ;  /* 0x0000000408087836 */ /* 0x000fce0000000000 */
.L_x_10:
[----:B------:R-:W-:-:S13]  /*1890*/  ISETP.NE.AND P3, PT, R7, RZ, PT ;  /* 0x000000ff0700720c */ /* 0x000fda0003f65270 */
[----:B------:R-:W-:Y:S05]  /*18a0*/  @!P3 BRA `(.L_x_9) ;  /* 0x0000000000a4b947 */ /* 0x000fea0003800000 */
[----:B0-----:R-:W0:Y:S01]  /*18b0*/  LDC.64 R12, c[0x0][0x380] ;  /* 0x0000e000ff0c7b82 */ /* 0x001e220000000a00 */
[----:B--2---:R-:W-:Y:S01]  /*18c0*/  R2UR UR4, R16 ;  /* 0x00000000100472ca */ /* 0x004fe200000e0000 */
[----:B------:R-:W-:Y:S01]  /*18d0*/  IMAD.IADD R11, R11, 0x1, R8 ;  /* 0x000000010b0b7824 */ /* 0x000fe200078e0208 */
[----:B------:R-:W-:-:S03]  /*18e0*/  R2UR UR5, R17 ;  /* 0x00000000110572ca */ /* 0x000fc600000e0000 */
[----:B0-----:R-:W-:-:S10]  /*18f0*/  IMAD.WIDE R10, R11, 0x4, R12 ;  /* 0x000000040b0a7825 */ /* 0x001fd400078e020c */
[----:B------:R-:W2:Y:S01]  /*1900*/  LDG.E R8, desc[UR4][R10.64] ;  /* 0x000000040a087981 */ /* 0x000ea2000c1e1900 */
[----:B------:R-:W-:Y:S01]  /*1910*/  BSSY.RECONVERGENT B2, `(.L_x_13) ;  /* 0x0000009000027945 */ /* 0x000fe20003800200 */
[----:B------:R-:W-:Y:S02]  /*1920*/  ISETP.NE.AND P4, PT, R7, 0x1, PT ;  /* 0x000000010700780c */ /* 0x000fe40003f85270 */
[----:B--2---:R-:W-:-:S13]  /*1930*/  ISETP.NE.AND P3, PT, R8, RZ, PT ;  /* 0x000000ff0800720c */ /* 0x004fda0003f65270 */
[----:B------:R-:W-:Y:S05]  /*1940*/  @!P3 BRA `(.L_x_14) ;  /* 0x000000000014b947 */ /* 0x000fea0003800000 */
[----:B------:R-:W-:Y:S02]  /*1950*/  R2UR UR4, R16 ;  /* 0x00000000100472ca */ /* 0x000fe400000e0000 */
[----:B------:R-:W-:-:S13]  /*1960*/  R2UR UR5, R17 ;  /* 0x00000000110572ca */ /* 0x000fda00000e0000 */
[----:B------:R-:W2:Y:S02]  /*1970*/  LDG.E R13, desc[UR4][R2.64] ;  /* 0x00000004020d7981 */ /* 0x000ea4000c1e1900 */
[----:B--2---:R-:W-:-:S05]  /*1980*/  VIADD R13, R13, 0x1 ;  /* 0x000000010d0d7836 */ /* 0x004fca0000000000 */
[----:B------:R0:W-:Y:S02]  /*1990*/  STG.E desc[UR4][R2.64], R13 ;  /* 0x0000000d02007986 */ /* 0x0001e4000c101904 */
.L_x_14:
[----:B------:R-:W-:Y:S05]  /*19a0*/  BSYNC.RECONVERGENT B2 ;  /* 0x0000000000027941 */ /* 0x000fea0003800200 */
.L_x_13:
[----:B------:R-:W-:Y:S05]  /*19b0*/  @!P4 BRA `(.L_x_9) ;  /* 0x000000000060c947 */ /* 0x000fea0003800000 */
[----:B------:R-:W-:Y:S02]  /*19c0*/  R2UR UR4, R16 ;  /* 0x00000000100472ca */ /* 0x000fe400000e0000 */
[----:B------:R-:W-:-:S13]  /*19d0*/  R2UR UR5, R17 ;  /* 0x00000000110572ca */ /* 0x000fda00000e0000 */
[----:B------:R-:W2:Y:S01]  /*19e0*/  LDG.E R8, desc[UR4][R10.64+0x4] ;  /* 0x000004040a087981 */ /* 0x000ea2000c1e1900 */
[----:B------:R-:W-:Y:S01]  /*19f0*/  BSSY.RECONVERGENT B2, `(.L_x_15) ;  /* 0x0000009000027945 */ /* 0x000fe20003800200 */
[----:B------:R-:W-:Y:S02]  /*1a00*/  ISETP.NE.AND P4, PT, R7, 0x2, PT ;  /* 0x000000020700780c */ /* 0x000fe40003f85270 */
[----:B--2---:R-:W-:-:S13]  /*1a10*/  ISETP.NE.AND P3, PT, R8, RZ, PT ;  /* 0x000000ff0800720c */ /* 0x004fda0003f65270 */
[----:B------:R-:W-:Y:S05]  /*1a20*/  @!P3 BRA `(.L_x_16) ;  /* 0x000000000014b947 */ /* 0x000fea0003800000 */
[----:B------:R-:W-:Y:S02]  /*1a30*/  R2UR UR4, R16 ;  /* 0x00000000100472ca */ /* 0x000fe400000e0000 */
[----:B------:R-:W-:-:S13]  /*1a40*/  R2UR UR5, R17 ;  /* 0x00000000110572ca */ /* 0x000fda00000e0000 */
[----:B0-----:R-:W2:Y:S02]  /*1a50*/  LDG.E R13, desc[UR4][R2.64] ;  /* 0x00000004020d7981 */ /* 0x001ea4000c1e1900 */
[----:B--2---:R-:W-:-:S05]  /*1a60*/  VIADD R13, R13, 0x1 ;  /* 0x000000010d0d7836 */ /* 0x004fca0000000000 */
[----:B------:R1:W-:Y:S02]  /*1a70*/  STG.E desc[UR4][R2.64], R13 ;  /* 0x0000000d02007986 */ /* 0x0003e4000c101904 */
.L_x_16:
[----:B------:R-:W-:Y:S05]  /*1a80*/  BSYNC.RECONVERGENT B2 ;  /* 0x0000000000027941 */ /* 0x000fea0003800200 */
.L_x_15:
[----:B------:R-:W-:Y:S05]  /*1a90*/  @!P4 BRA `(.L_x_9) ;  /* 0x000000000028c947 */ /* 0x000fea0003800000 */
[----:B------:R-:W-:Y:S02]  /*1aa0*/  R2UR UR4, R16 ;  /* 0x00000000100472ca */ /* 0x000fe400000e0000 */
[----:B------:R-:W-:-:S13]  /*1ab0*/  R2UR UR5, R17 ;  /* 0x00000000110572ca */ /* 0x000fda00000e0000 */
[----:B------:R-:W2:Y:S02]  /*1ac0*/  LDG.E R10, desc[UR4][R10.64+0x8] ;  /* 0x000008040a0a7981 */ /* 0x000ea4000c1e1900 */
[----:B--2---:R-:W-:-:S13]  /*1ad0*/  ISETP.NE.AND P3, PT, R10, RZ, PT ;  /* 0x000000ff0a00720c */ /* 0x004fda0003f65270 */
[----:B------:R-:W-:Y:S05]  /*1ae0*/  @!P3 BRA `(.L_x_9) ;  /* 0x000000000014b947 */ /* 0x000fea0003800000 */
[----:B------:R-:W-:Y:S02]  /*1af0*/  R2UR UR4, R16 ;  /* 0x00000000100472ca */ /* 0x000fe400000e0000 */
[----:B------:R-:W-:-:S13]  /*1b00*/  R2UR UR5, R17 ;  /* 0x00000000110572ca */ /* 0x000fda00000e0000 */
[----:B------:R-:W2:Y:S02]  /*1b10*/  LDG.E R11, desc[UR4][R2.64] ;  /* 0x00000004020b7981 */ /* 0x000ea4000c1e1900 */
[----:B--2---:R-:W-:-:S05]  /*1b20*/  VIADD R11, R11, 0x1 ;  /* 0x000000010b0b7836 */ /* 0x004fca0000000000 */
[----:B------:R3:W-:Y:S02]  /*1b30*/  STG.E desc[UR4][R2.64], R11 ;  /* 0x0000000b02007986 */ /* 0x0007e4000c101904 */
.L_x_9:
[----:B------:R-:W-:Y:S05]  /*1b40*/  BSYNC.RECONVERGENT B1 ;  /* 0x0000000000017941 */ /* 0x000fea0003800200 */
.L_x_5:
[----:B------:R-:W-:Y:S05]  /*1b50*/  @!P2 BRA `(.L_x_17) ;  /* 0xffffffe40090a947 */ /* 0x000fea000383ffff */
.L_x_2:
[----:B------:R-:W-:Y:S05]  /*1b60*/  BSYNC.RECONVERGENT B0 ;  /* 0x0000000000007941 */ /* 0x000fea0003800200 */
.L_x_1:
[----:B------:R-:W-:Y:S06]  /*1b70*/  BAR.SYNC.DEFER_BLOCKING 0x0 ;  /* 0x0000000000007b1d */ /* 0x000fec0000010000 */
[----:B------:R-:W-:Y:S05]  /*1b80*/  EXIT ;  /* 0x000000000000794d */ /* 0x000fea0003800000 */
.L_x_18:
        /* <DEDUP_REMOVED lines=15> */
.L_x_27:


//--------------------- .text._Z14GraphGeneratorPiS_S_S_i --------------------------
	.section	.text._Z14GraphGeneratorPiS_S_S_i,"ax",@progbits
	.align	128
        .global         _Z14GraphGeneratorPiS_S_S_i
        .type           _Z14GraphGeneratorPiS_S_S_i,@function
        .size           _Z14GraphGeneratorPiS_S_S_i,(.L_x_28 - _Z14GraphGeneratorPiS_S_S_i)
        .other          _Z14GraphGeneratorPiS_S_S_i,@"STO_CUDA_ENTRY STV_DEFAULT"
_Z14GraphGeneratorPiS_S_S_i:
.text._Z14GraphGeneratorPiS_S_S_i:
[----:B------:R-:W-:Y:S01]  /*0000*/  LDC R1, c[0x0][0x37c] ;  /* 0x0000df00ff017b82 */ /* 0x000fe20000000800 */
[----:B------:R-:W0:Y:S07]  /*0010*/  S2R R0, SR_TID.X ;  /* 0x0000000000007919 */ /* 0x000e2e0000002100 */
[----:B------:R-:W1:Y:S01]  /*0020*/  LDC R5, c[0x0][0x3a0] ;  /* 0x0000e800ff057b82 */ /* 0x000e620000000800 */
[----:B------:R-:W0:Y:S01]  /*0030*/  LDCU UR4, c[0x0][0x360] ;  /* 0x00006c00ff0477ac */ /* 0x000e220008000800 */
[----:B------:R-:W0:Y:S01]  /*0040*/  S2R R3, SR_CTAID.X ;  /* 0x0000000000037919 */ /* 0x000e220000002500 */
[----:B-1----:R-:W-:Y:S01]  /*0050*/  ISETP.GE.AND P0, PT, R5, 0x1, PT ;  /* 0x000000010500780c */ /* 0x002fe20003f06270 */
[----:B0-----:R-:W-:-:S05]  /*0060*/  IMAD R0, R3, UR4, R0 ;  /* 0x0000000403007c24 */ /* 0x001fca000f8e0200 */
[----:B------:R-:W-:-:S13]  /*0070*/  ISETP.GE.OR P0, PT, R0, R5, !P0 ;  /* 0x000000050000720c */ /* 0x000fda0004706670 */
[----:B------:R-:W-:Y:S05]  /*0080*/  @P0 EXIT ;  /* 0x000000000000094d */ /* 0x000fea0003800000 */
[----:B------:R-:W0:Y:S01]  /*0090*/  LDCU UR5, c[0x0][0x370] ;  /* 0x00006e00ff0577ac */ /* 0x000e220008000800 */
[C---:B------:R-:W-:Y:S02]  /*00a0*/  LOP3.LUT R14, R5.reuse, 0x7, RZ, 0xc0, !PT ;  /* 0x00000007050e7812 */ /* 0x040fe400078ec0ff */
[----:B------:R-:W-:Y:S01]  /*00b0*/  LOP3.LUT R15, R5, 0x3, RZ, 0xc0, !PT ;  /* 0x00000003050f7812 */ /* 0x000fe200078ec0ff */
[----:B------:R-:W1:Y:S02]  /*00c0*/  LDCU.64 UR6, c[0x0][0x358] ;  /* 0x00006b00ff0677ac */ /* 0x000e640008000a00 */
[----:B------:R-:W-:Y:S01]  /*00d0*/  VIADD R2, R14, 0xffffffff ;  /* 0xffffffff0e027836 */ /* 0x000fe20000000000 */
[----:B------:R-:W2:Y:S04]  /*00e0*/  LDCU UR8, c[0x0][0x3a0] ;  /* 0x00007400ff0877ac */ /* 0x000ea80008000800 */
[----:B------:R-:W-:-:S02]  /*00f0*/  ISETP.GE.U32.AND P1, PT, R2, 0x3, PT ;  /* 0x000000030200780c */ /* 0x000fc40003f26070 */
[----:B------:R-:W-:Y:S01]  /*0100*/  LOP3.LUT R2, R5, 0x7ffffff8, RZ, 0xc0, !PT ;  /* 0x7ffffff805027812 */ /* 0x000fe200078ec0ff */
[----:B0-----:R-:W-:-:S12]  /*0110*/  UIMAD UR4, UR4, UR5, URZ ;  /* 0x00000005040472a4 */ /* 0x001fd8000f8e02ff */
.L_x_24:
[----:B0-----:R-:W0:Y:S01]  /*0120*/  LDC.64 R4, c[0x0][0x390] ;  /* 0x0000e400ff047b82 */ /* 0x001e220000000a00 */
[----:B---3--:R-:W3:Y:S01]  /*0130*/  LDCU UR5, c[0x0][0x3a0] ;  /* 0x00007400ff0577ac */ /* 0x008ee20008000800 */
[----:B0-----:R-:W-:-:S05]  /*0140*/  IMAD.WIDE R4, R0, 0x4, R4 ;  /* 0x0000000400047825 */ /* 0x001fca00078e0204 */
[----:B-1---5:R0:W5:Y:S01]  /*0150*/  LDG.E R3, desc[UR6][R4.64] ;  /* 0x0000000604037981 */ /* 0x022162000c1e1900 */
[----:B---3--:R-:W-:Y:S01]  /*0160*/  MOV R10, UR5 ;  /* 0x00000005000a7c02 */ /* 0x008fe20008000f00 */
[----:B----4-:R-:W-:Y:S02]  /*0170*/  IMAD.MOV.U32 R9, RZ, RZ, R0 ;  /* 0x000000ffff097224 */ /* 0x010fe400078e0000 */
[----:B------:R-:W-:Y:S02]  /*0180*/  HFMA2 R6, -RZ, RZ, 0, 0 ;  /* 0x00000000ff067431 */ /* 0x000fe400000001ff */
[----:B------:R-:W-:Y:S01]  /*0190*/  VIADD R0, R0, UR4 ;  /* 0x0000000400007c36 */ /* 0x000fe20008000000 */
[----:B------:R-:W-:Y:S01]  /*01a0*/  ISETP.GE.U32.AND P2, PT, R10, 0x8, PT ;  /* 0x000000080a00780c */ /* 0x000fe20003f46070 */
[----:B------:R-:W-:-:S03]  /*01b0*/  IMAD.MOV.U32 R8, RZ, RZ, RZ ;  /* 0x000000ffff087224 */ /* 0x000fc600078e00ff */
[----:B------:R-:W-:-:S09]  /*01c0*/  ISETP.GE.AND P0, PT, R0, R10, PT ;  /* 0x0000000a0000720c */ /* 0x000fd20003f06270 */
[----:B0-----:R-:W-:Y:S05]  /*01d0*/  @!P2 BRA `(.L_x_19) ;  /* 0x000000040024a947 */ /* 0x001fea0003800000 */
[----:B------:R-:W0:Y:S01]  /*01e0*/  LDC.64 R4, c[0x0][0x380] ;  /* 0x0000e000ff047b82 */ /* 0x000e220000000a00 */
[----:B------:R-:W-:Y:S01]  /*01f0*/  MOV R11, RZ ;  /* 0x000000ff000b7202 */ /* 0x000fe20000000f00 */
[----:B------:R-:W-:-:S07]  /*0200*/  IMAD.MOV.U32 R8, RZ, RZ, RZ ;  /* 0x000000ffff087224 */ /* 0x000fce00078e00ff */
.L_x_20:
[----:B--2---:R-:W-:-:S05]  /*0210*/  MOV R10, UR8 ;  /* 0x00000008000a7c02 */ /* 0x004fca0008000f00 */
[----:B------:R-:W-:-:S04]  /*0220*/  IMAD R7, R9, R10, R11 ;  /* 0x0000000a09077224 */ /* 0x000fc800078e020b */
[----:B0-----:R-:W-:-:S05]  /*0230*/  IMAD.WIDE R6, R7, 0x4, R4 ;  /* 0x0000000407067825 */ /* 0x001fca00078e0204 */
[----:B---3--:R-:W2:Y:S02]  /*0240*/  LDG.E R12, desc[UR6][R6.64] ;  /* 0x00000006060c7981 */ /* 0x008ea4000c1e1900 */
[----:B--2---:R-:W-:-:S13]  /*0250*/  ISETP.NE.AND P2, PT, R12, RZ, PT ;  /* 0x000000ff0c00720c */ /* 0x004fda0003f45270 */
[----:B------:R-:W0:Y:S01]  /*0260*/  @P2 LDC.64 R12, c[0x0][0x398] ;  /* 0x0000e600ff0c2b82 */ /* 0x000e220000000a00 */
[----:B-----5:R-:W-:-:S04]  /*0270*/  @P2 IMAD.IADD R17, R3, 0x1, R8 ;  /* 0x0000000103112824 */ /* 0x020fc800078e0208 */
[----:B0-----:R-:W-:-:S05]  /*0280*/  @P2 IMAD.WIDE R12, R17, 0x4, R12 ;  /* 0x00000004110c2825 */ /* 0x001fca00078e020c */
[----:B------:R0:W-:Y:S04]  /*0290*/  @P2 STG.E desc[UR6][R12.64], R11 ;  /* 0x0000000b0c002986 */ /* 0x0001e8000c101906 */
[----:B------:R-:W2:Y:S01]  /*02a0*/  LDG.E R16, desc[UR6][R6.64+0x4] ;  /* 0x0000040606107981 */ /* 0x000ea2000c1e1900 */
[----:B------:R-:W-:Y:S02]  /*02b0*/  @P2 IADD3 R8, PT, PT, R8, 0x1, RZ ;  /* 0x0000000108082810 */ /* 0x000fe40007ffe0ff */
[----:B--2---:R-:W-:-:S13]  /*02c0*/  ISETP.NE.AND P3, PT, R16, RZ, PT ;  /* 0x000000ff1000720c */ /* 0x004fda0003f65270 */
[----:B------:R-:W1:Y:S01]  /*02d0*/  @P3 LDC.64 R16, c[0x0][0x398] ;  /* 0x0000e600ff103b82 */ /* 0x000e620000000a00 */
[----:B------:R-:W-:Y:S01]  /*02e0*/  @P3 IMAD.IADD R21, R3, 0x1, R8 ;  /* 0x0000000103153824 */ /* 0x000fe200078e0208 */
[----:B------:R-:W-:-:S03]  /*02f0*/  @P3 IADD3 R19, PT, PT, R11, 0x1, RZ ;  /* 0x000000010b133810 */ /* 0x000fc60007ffe0ff */
[----:B-1----:R-:W-:-:S05]  /*0300*/  @P3 IMAD.WIDE R16, R21, 0x4, R16 ;  /* 0x0000000415103825 */ /* 0x002fca00078e0210 */
[----:B------:R1:W-:Y:S04]  /*0310*/  @P3 STG.E desc[UR6][R16.64], R19 ;  /* 0x0000001310003986 */ /* 0x0003e8000c101906 */
[----:B------:R-:W2:Y:S01]  /*0320*/  LDG.E R18, desc[UR6][R6.64+0x8] ;  /* 0x0000080606127981 */ /* 0x000ea2000c1e1900 */
[----:B------:R-:W-:Y:S01]  /*0330*/  @P3 VIADD R8, R8, 0x1 ;  /* 0x0000000108083836 */ /* 0x000fe20000000000 */
[----:B--2---:R-:W-:-:S13]  /*0340*/  ISETP.NE.AND P2, PT, R18, RZ, PT ;  /* 0x000000ff1200720c */ /* 0x004fda0003f45270 */
[----:B0-----:R-:W0:Y:S01]  /*0350*/  @P2 LDC.64 R12, c[0x0][0x398] ;  /* 0x0000e600ff0c2b82 */ /* 0x001e220000000a00 */
[----:B------:R-:W-:Y:S01]  /*0360*/  @P2 IADD3 R23, PT, PT, R3, R8, RZ ;  /* 0x0000000803172210 */ /* 0x000fe20007ffe0ff */
[----:B------:R-:W-:-:S04]  /*0370*/  @P2 VIADD R21, R11, 0x2 ;  /* 0x000000020b152836 */ /* 0x000fc80000000000 */
[----:B0-----:R-:W-:-:S05]  /*0380*/  @P2 IMAD.WIDE R12, R23, 0x4, R12 ;  /* 0x00000004170c2825 */ /* 0x001fca00078e020c */
[----:B------:R0:W-:Y:S04]  /*0390*/  @P2 STG.E desc[UR6][R12.64], R21 ;  /* 0x000000150c002986 */ /* 0x0001e8000c101906 */
[----:B------:R-:W2:Y:S01]  /*03a0*/  LDG.E R18, desc[UR6][R6.64+0xc] ;  /* 0x00000c0606127981 */ /* 0x000ea2000c1e1900 */
[----:B------:R-:W-:Y:S02]  /*03b0*/  @P2 IADD3 R8, PT, PT, R8, 0x1, RZ ;  /* 0x0000000108082810 */ /* 0x000fe40007ffe0ff */
[----:B--2---:R-:W-:-:S13]  /*03c0*/  ISETP.NE.AND P3, PT, R18, RZ, PT ;  /* 0x000000ff1200720c */ /* 0x004fda0003f65270 */
[----:B-1----:R-:W1:Y:S01]  /*03d0*/  @P3 LDC.64 R16, c[0x0][0x398] ;  /* 0x0000e600ff103b82 */ /* 0x002e620000000a00 */
        /* <DEDUP_REMOVED lines=31> */
[----:B-1----:R-:W0:Y:S01]  /*05d0*/  @P3 LDC.64 R16, c[0x0][0x398] ;  /* 0x0000e600ff103b82 */ /* 0x002e220000000a00 */
[----:B------:R-:W-:Y:S01]  /*05e0*/  @P3 IMAD.IADD R23, R3, 0x1, R8 ;  /* 0x0000000103173824 */ /* 0x000fe200078e0208 */
[C---:B------:R-:W-:Y:S01]  /*05f0*/  @P3 IADD3 R19, PT, PT, R11.reuse, 0x7, RZ ;  /* 0x000000070b133810 */ /* 0x040fe20007ffe0ff */
[----:B------:R-:W-:Y:S01]  /*0600*/  VIADD R11, R11, 0x8 ;  /* 0x000000080b0b7836 */ /* 0x000fe20000000000 */
[----:B------:R-:W-:-:S04]  /*0610*/  @P3 IADD3 R8, PT, PT, R8, 0x1, RZ ;  /* 0x0000000108083810 */ /* 0x000fc80007ffe0ff */
[----:B------:R-:W-:Y:S01]  /*0620*/  ISETP.NE.AND P2, PT, R11, R2, PT ;  /* 0x000000020b00720c */ /* 0x000fe20003f45270 */
[----:B0-----:R-:W-:-:S05]  /*0630*/  @P3 IMAD.WIDE R16, R23, 0x4, R16 ;  /* 0x0000000417103825 */ /* 0x001fca00078e0210 */
[----:B------:R3:W-:Y:S07]  /*0640*/  @P3 STG.E desc[UR6][R16.64], R19 ;  /* 0x0000001310003986 */ /* 0x0007ee000c101906 */
[----:B------:R-:W-:Y:S05]  /*0650*/  @P2 BRA `(.L_x_20) ;  /* 0xfffffff800ec2947 */ /* 0x000fea000383ffff */
[----:B------:R-:W-:-:S07]  /*0660*/  IMAD.MOV.U32 R6, RZ, RZ, R2 ;  /* 0x000000ffff067224 */ /* 0x000fce00078e0002 */
.L_x_19:
[----:B------:R-:W-:-:S13]  /*0670*/  ISETP.NE.AND P2, PT, R14, RZ, PT ;  /* 0x000000ff0e00720c */ /* 0x000fda0003f45270 */
[----:B------:R-:W-:Y:S05]  /*0680*/  @!P2 BRA `(.L_x_21) ;  /* 0x000000040018a947 */ /* 0x000fea0003800000 */
[----:B------:R-:W-:Y:S01]  /*0690*/  ISETP.NE.AND P2, PT, R15, RZ, PT ;  /* 0x000000ff0f00720c */ /* 0x000fe20003f45270 */
[----:B------:R-:W-:-:S12]  /*06a0*/  @!P1 BRA `(.L_x_22) ;  /* 0x00000000008c9947 */ /* 0x000fd80003800000 */
[----:B------:R-:W0:Y:S01]  /*06b0*/  LDC.64 R4, c[0x0][0x380] ;  /* 0x0000e000ff047b82 */ /* 0x000e220000000a00 */
[----:B------:R-:W-:-:S04]  /*06c0*/  IMAD R7, R9, R10, R6 ;  /* 0x0000000a09077224 */ /* 0x000fc800078e0206 */
[----:B0-----:R-:W-:-:S05]  /*06d0*/  IMAD.WIDE R4, R7, 0x4, R4 ;  /* 0x0000000407047825 */ /* 0x001fca00078e0204 */
[----:B------:R-:W4:Y:S02]  /*06e0*/  LDG.E R7, desc[UR6][R4.64] ;  /* 0x0000000604077981 */ /* 0x000f24000c1e1900 */
[----:B----4-:R-:W-:-:S13]  /*06f0*/  ISETP.NE.AND P4, PT, R7, RZ, PT ;  /* 0x000000ff0700720c */ /* 0x010fda0003f85270 */
[----:B---3--:R-:W0:Y:S01]  /*0700*/  @P4 LDC.64 R12, c[0x0][0x398] ;  /* 0x0000e600ff0c4b82 */ /* 0x008e220000000a00 */
[----:B-----5:R-:W-:-:S05]  /*0710*/  @P4 IADD3 R7, PT, PT, R3, R8, RZ ;  /* 0x0000000803074210 */ /* 0x020fca0007ffe0ff */
[----:B0-----:R-:W-:-:S05]  /*0720*/  @P4 IMAD.WIDE R12, R7, 0x4, R12 ;  /* 0x00000004070c4825 */ /* 0x001fca00078e020c */
[----:B------:R0:W-:Y:S04]  /*0730*/  @P4 STG.E desc[UR6][R12.64], R6 ;  /* 0x000000060c004986 */ /* 0x0001e8000c101906 */
[----:B------:R-:W3:Y:S01]  /*0740*/  LDG.E R7, desc[UR6][R4.64+0x4] ;  /* 0x0000040604077981 */ /* 0x000ee2000c1e1900 */
[----:B------:R-:W-:Y:S01]  /*0750*/  @P4 VIADD R8, R8, 0x1 ;  /* 0x0000000108084836 */ /* 0x000fe20000000000 */
[----:B---3--:R-:W-:-:S13]  /*0760*/  ISETP.NE.AND P3, PT, R7, RZ, PT ;  /* 0x000000ff0700720c */ /* 0x008fda0003f65270 */
[----:B------:R-:W1:Y:S01]  /*0770*/  @P3 LDC.64 R16, c[0x0][0x398] ;  /* 0x0000e600ff103b82 */ /* 0x000e620000000a00 */
[----:B------:R-:W-:Y:S01]  /*0780*/  @P3 IADD3 R11, PT, PT, R3, R8, RZ ;  /* 0x00000008030b3210 */ /* 0x000fe20007ffe0ff */
[----:B------:R-:W-:-:S04]  /*0790*/  @P3 VIADD R7, R6, 0x1 ;  /* 0x0000000106073836 */ /* 0x000fc80000000000 */
[----:B-1----:R-:W-:-:S05]  /*07a0*/  @P3 IMAD.WIDE R16, R11, 0x4, R16 ;  /* 0x000000040b103825 */ /* 0x002fca00078e0210 */
[----:B------:R1:W-:Y:S04]  /*07b0*/  @P3 STG.E desc[UR6][R16.64], R7 ;  /* 0x0000000710003986 */ /* 0x0003e8000c101906 */
[----:B------:R-:W3:Y:S01]  /*07c0*/  LDG.E R11, desc[UR6][R4.64+0x8] ;  /* 0x00000806040b7981 */ /* 0x000ee2000c1e1900 */
[----:B------:R-:W-:Y:S02]  /*07d0*/  @P3 IADD3 R8, PT, PT, R8, 0x1, RZ ;  /* 0x0000000108083810 */ /* 0x000fe40007ffe0ff */
[----:B---3--:R-:W-:-:S13]  /*07e0*/  ISETP.NE.AND P4, PT, R11, RZ, PT ;  /* 0x000000ff0b00720c */ /* 0x008fda0003f85270 */
[----:B0-----:R-:W0:Y:S01]  /*07f0*/  @P4 LDC.64 R12, c[0x0][0x398] ;  /* 0x0000e600ff0c4b82 */ /* 0x001e220000000a00 */
[----:B------:R-:W-:Y:S01]  /*0800*/  @P4 IMAD.IADD R19, R3, 0x1, R8 ;  /* 0x0000000103134824 */ /* 0x000fe200078e0208 */
[----:B------:R-:W-:-:S03]  /*0810*/  @P4 IADD3 R11, PT, PT, R6, 0x2, RZ ;  /* 0x00000002060b4810 */ /* 0x000fc60007ffe0ff */
[----:B0-----:R-:W-:-:S05]  /*0820*/  @P4 IMAD.WIDE R12, R19, 0x4, R12 ;  /* 0x00000004130c4825 */ /* 0x001fca00078e020c */
[----:B------:R0:W-:Y:S04]  /*0830*/  @P4 STG.E desc[UR6][R12.64], R11 ;  /* 0x0000000b0c004986 */ /* 0x0001e8000c101906 */
[----:B------:R-:W3:Y:S01]  /*0840*/  LDG.E R18, desc[UR6][R4.64+0xc] ;  /* 0x00000c0604127981 */ /* 0x000ee2000c1e1900 */
[----:B------:R-:W-:Y:S01]  /*0850*/  @P4 VIADD R8, R8, 0x1 ;  /* 0x0000000108084836 */ /* 0x000fe20000000000 */
[----:B---3--:R-:W-:-:S13]  /*0860*/  ISETP.NE.AND P3, PT, R18, RZ, PT ;  /* 0x000000ff1200720c */ /* 0x008fda0003f65270 */
[----:B-1----:R-:W1:Y:S01]  /*0870*/  @P3 LDC.64 R16, c[0x0][0x398] ;  /* 0x0000e600ff103b82 */ /* 0x002e620000000a00 */
[----:B------:R-:W-:Y:S01]  /*0880*/  @P3 IADD3 R19, PT, PT, R3, R8, RZ ;  /* 0x0000000803133210 */ /* 0x000fe20007ffe0ff */
[----:B------:R-:W-:Y:S01]  /*0890*/  @P3 VIADD R7, R6, 0x3 ;  /* 0x0000000306073836 */ /* 0x000fe20000000000 */
[----:B------:R-:W-:Y:S01]  /*08a0*/  @P3 IADD3 R8, PT, PT, R8, 0x1, RZ ;  /* 0x0000000108083810 */ /* 0x000fe20007ffe0ff */
[----:B------:R-:W-:Y:S02]  /*08b0*/  VIADD R6, R6, 0x4 ;  /* 0x0000000406067836 */ /* 0x000fe40000000000 */
[----:B-1----:R-:W-:-:S05]  /*08c0*/  @P3 IMAD.WIDE R16, R19, 0x4, R16 ;  /* 0x0000000413103825 */ /* 0x002fca00078e0210 */
[----:B------:R0:W-:Y:S02]  /*08d0*/  @P3 STG.E desc[UR6][R16.64], R7 ;  /* 0x0000000710003986 */ /* 0x0001e4000c101906 */
.L_x_22:
[----:B------:R-:W-:Y:S05]  /*08e0*/  @!P2 BRA `(.L_x_21) ;  /* 0x000000000080a947 */ /* 0x000fea0003800000 */
[----:B------:R-:W-:Y:S02]  /*08f0*/  ISETP.NE.AND P3, PT, R15, 0x1, PT ;  /* 0x000000010f00780c */ /* 0x000fe40003f65270 */
[----:B------:R-:W-:-:S11]  /*0900*/  LOP3.LUT P2, RZ, R10, 0x1, RZ, 0xc0, !PT ;  /* 0x000000010aff7812 */ /* 0x000fd6000784c0ff */
[----:B------:R-:W-:Y:S05]  /*0910*/  @!P3 BRA `(.L_x_23) ;  /* 0x00000000004cb947 */ /* 0x000fea0003800000 */
[----:B------:R-:W1:Y:S01]  /*0920*/  LDC.64 R4, c[0x0][0x380] ;  /* 0x0000e000ff047b82 */ /* 0x000e620000000a00 */
[----:B0-----:R-:W-:-:S04]  /*0930*/  IMAD R7, R9, R10, R6 ;  /* 0x0000000a09077224 */ /* 0x001fc800078e0206 */
[----:B-1----:R-:W-:-:S05]  /*0940*/  IMAD.WIDE R4, R7, 0x4, R4 ;  /* 0x0000000407047825 */ /* 0x002fca00078e0204 */
        /* <DEDUP_REMOVED lines=11> */
[----:B------:R-:W-:Y:S01]  /*0a00*/  @P4 VIADD R7, R6, 0x1 ;  /* 0x0000000106074836 */ /* 0x000fe20000000000 */
[----:B------:R-:W-:Y:S01]  /*0a10*/  @P4 IADD3 R8, PT, PT, R8, 0x1, RZ ;  /* 0x0000000108084810 */ /* 0x000fe20007ffe0ff */
[----:B0-----:R-:W-:Y:S02]  /*0a20*/  VIADD R6, R6, 0x2 ;  /* 0x0000000206067836 */ /* 0x001fe40000000000 */
[----:B-1----:R-:W-:-:S05]  /*0a30*/  @P4 IMAD.WIDE R16, R11, 0x4, R16 ;  /* 0x000000040b104825 */ /* 0x002fca00078e0210 */
[----:B------:R1:W-:Y:S02]  /*0a40*/  @P4 STG.E desc[UR6][R16.64], R7 ;  /* 0x0000000710004986 */ /* 0x0003e4000c101906 */
.L_x_23:
[----:B------:R-:W-:Y:S05]  /*0a50*/  @!P2 BRA `(.L_x_21) ;  /* 0x000000000024a947 */ /* 0x000fea0003800000 */
[----:B------:R-:W4:Y:S01]  /*0a60*/  LDC.64 R4, c[0x0][0x380] ;  /* 0x0000e000ff047b82 */ /* 0x000f220000000a00 */
[----:B01----:R-:W-:-:S04]  /*0a70*/  IMAD R7, R9, R10, R6 ;  /* 0x0000000a09077224 */ /* 0x003fc800078e0206 */
[----:B----4-:R-:W-:-:S06]  /*0a80*/  IMAD.WIDE R4, R7, 0x4, R4 ;  /* 0x0000000407047825 */ /* 0x010fcc00078e0204 */
[----:B------:R-:W4:Y:S02]  /*0a90*/  LDG.E R4, desc[UR6][R4.64] ;  /* 0x0000000604047981 */ /* 0x000f24000c1e1900 */
[----:B----4-:R-:W-:-:S13]  /*0aa0*/  ISETP.NE.AND P2, PT, R4, RZ, PT ;  /* 0x000000ff0400720c */ /* 0x010fda0003f45270 */
[----:B------:R-:W0:Y:S01]  /*0ab0*/  @P2 LDC.64 R10, c[0x0][0x398] ;  /* 0x0000e600ff0a2b82 */ /* 0x000e220000000a00 */
[----:B-----5:R-:W-:-:S05]  /*0ac0*/  @P2 IADD3 R9, PT, PT, R3, R8, RZ ;  /* 0x0000000803092210 */ /* 0x020fca0007ffe0ff */
[----:B0-----:R-:W-:-:S05]  /*0ad0*/  @P2 IMAD.WIDE R8, R9, 0x4, R10 ;  /* 0x0000000409082825 */ /* 0x001fca00078e020a */
[----:B------:R4:W-:Y:S02]  /*0ae0*/  @P2 STG.E desc[UR6][R8.64], R6 ;  /* 0x0000000608002986 */ /* 0x0009e4000c101906 */
.L_x_21:
[----:B------:R-:W-:Y:S05]  /*0af0*/  @!P0 BRA `(.L_x_24) ;  /* 0xfffffff400888947 */ /* 0x000fea000383ffff */
[----:B--2---:R-:W-:Y:S05]  /*0b00*/  EXIT ;  /* 0x000000000000794d */ /* 0x004fea0003800000 */
.L_x_25:
        /* <DEDUP_REMOVED lines=15> */
.L_x_28:


//--------------------- .nv.global.init           --------------------------
	.section	.nv.global.init,"aw",@progbits
	.align	4
.nv.global.init:
	.type		mrg32k3aM1SubSeq,@object
	.size		mrg32k3aM1SubSeq,(mrg32k3aM2SubSeq - mrg32k3aM1SubSeq)
mrg32k3aM1SubSeq:
        /*0000*/ 	.byte	0x0b, 0xcc, 0xee, 0x04, 0x73, 0x29, 0x8b, 0x6f, 0xf6, 0x53, 0x03, 0xf6, 0x23, 0xf6, 0xea, 0xda
        /* <DEDUP_REMOVED lines=125> */
	.type		mrg32k3aM2SubSeq,@object
	.size		mrg32k3aM2SubSeq,(mrg32k3aM1 - mrg32k3aM2SubSeq)
mrg32k3aM2SubSeq:
        /* <DEDUP_REMOVED lines=126> */
	.type		mrg32k3aM1,@object
	.size		mrg32k3aM1,(mrg32k3aM1Seq - mrg32k3aM1)
mrg32k3aM1:
        /* <DEDUP_REMOVED lines=144> */
	.type		mrg32k3aM1Seq,@object
	.size		mrg32k3aM1Seq,(mrg32k3aM2 - mrg32k3aM1Seq)
mrg32k3aM1Seq:
        /* <DEDUP_REMOVED lines=144> */
	.type		mrg32k3aM2,@object
	.size		mrg32k3aM2,(mrg32k3aM2Seq - mrg32k3aM2)
mrg32k3aM2:
        /* <DEDUP_REMOVED lines=144> */
	.type		mrg32k3aM2Seq,@object
	.size		mrg32k3aM2Seq,(precalc_xorwow_matrix - mrg32k3aM2Seq)
mrg32k3aM2Seq:
        /* <DEDUP_REMOVED lines=144> */
	.type		precalc_xorwow_matrix,@object
	.size		precalc_xorwow_matrix,(precalc_xorwow_offset_matrix - precalc_xorwow_matrix)
precalc_xorwow_matrix:
        /* <DEDUP_REMOVED lines=6400> */
	.type		precalc_xorwow_offset_matrix,@object
	.size		precalc_xorwow_offset_matrix,(.L_1 - precalc_xorwow_offset_matrix)
precalc_xorwow_offset_matrix:
        /* <DEDUP_REMOVED lines=6400> */
.L_1:


//--------------------- .nv.shared.reserved.0     --------------------------
	.section	.nv.shared.reserved.0,"aw",@nobits
	.weak		__nv_reservedSMEM_offset_0_alias
	.size		__nv_reservedSMEM_offset_0_alias, 0, 64
	.other		__nv_reservedSMEM_offset_0_alias,@"STO_CUDA_RESERVED_SHARED STV_DEFAULT"
__nv_reservedSMEM_offset_0_alias:
	.zero		0
	.zero		64


//--------------------- .nv.global                --------------------------
	.section	.nv.global,"aw",@nobits
.nv.global:
	.type		_ZN34_INTERNAL_dd427eaa_4_k_cu_395253106thrust24THRUST_300001_SM_1000_NS12placeholders2_8E,@object
	.size		_ZN34_INTERNAL_dd427eaa_4_k_cu_395253106thrust24THRUST_300001_SM_1000_NS12placeholders2_8E,(_ZN34_INTERNAL_dd427eaa_4_k_cu_395253104cuda3std3__436_GLOBAL__N__dd427eaa_4_k_cu_395253106ignoreE - _ZN34_INTERNAL_dd427eaa_4_k_cu_395253106thrust24THRUST_300001_SM_1000_NS12placeholders2_8E)
_ZN34_INTERNAL_dd427eaa_4_k_cu_395253106thrust24THRUST_300001_SM_1000_NS12placeholders2_8E:
	.zero		1
	.type		_ZN34_INTERNAL_dd427eaa_4_k_cu_395253104cuda3std3__436_GLOBAL__N__dd427eaa_4_k_cu_395253106ignoreE,@object
	.size		_ZN34_INTERNAL_dd427eaa_4_k_cu_395253104cuda3std3__436_GLOBAL__N__dd427eaa_4_k_cu_395253106ignoreE,(_ZN34_INTERNAL_dd427eaa_4_k_cu_395253104cuda3std6ranges3__45__cpo4dataE - _ZN34_INTERNAL_dd427eaa_4_k_cu_395253104cuda3std3__436_GLOBAL__N__dd427eaa_4_k_cu_395253106ignoreE)
_ZN34_INTERNAL_dd427eaa_4_k_cu_395253104cuda3std3__436_GLOBAL__N__dd427eaa_4_k_cu_395253106ignoreE:
	.zero		1
	.type		_ZN34_INTERNAL_dd427eaa_4_k_cu_395253104cuda3std6ranges3__45__cpo4dataE,@object
	.size		_ZN34_INTERNAL_dd427eaa_4_k_cu_395253104cuda3std6ranges3__45__cpo4dataE,(_ZN34_INTERNAL_dd427eaa_4_k_cu_395253106thrust24THRUST_300001_SM_1000_NS6system3cpp3parE - _ZN34_INTERNAL_dd427eaa_4_k_cu_395253104cuda3std6ranges3__45__cpo4dataE)
_ZN34_INTERNAL_dd427eaa_4_k_cu_395253104cuda3std6ranges3__45__cpo4dataE:
	.zero		1
	.type		_ZN34_INTERNAL_dd427eaa_4_k_cu_395253106thrust24THRUST_300001_SM_1000_NS6system3cpp3parE,@object
	.size		_ZN34_INTERNAL_dd427eaa_4_k_cu_395253106thrust24THRUST_300001_SM_1000_NS6system3cpp3parE,(_ZN34_INTERNAL_dd427eaa_4_k_cu_395253104cuda3std3__45__cpo5beginE - _ZN34_INTERNAL_dd427eaa_4_k_cu_395253106thrust24THRUST_300001_SM_1000_NS6system3cpp3parE)
_ZN34_INTERNAL_dd427eaa_4_k_cu_395253106thrust24THRUST_300001_SM_1000_NS6system3cpp3parE:
	.zero		1
	.type		_ZN34_INTERNAL_dd427eaa_4_k_cu_395253104cuda3std3__45__cpo5beginE,@object
	.size		_ZN34_INTERNAL_dd427eaa_4_k_cu_395253104cuda3std3__45__cpo5beginE,(_ZN34_INTERNAL_dd427eaa_4_k_cu_395253104cuda3std6ranges3__45__cpo5beginE - _ZN34_INTERNAL_dd427eaa_4_k_cu_395253104cuda3std3__45__cpo5beginE)
_ZN34_INTERNAL_dd427eaa_4_k_cu_395253104cuda3std3__45__cpo5beginE:
	.zero		1
	.type		_ZN34_INTERNAL_dd427eaa_4_k_cu_395253104cuda3std6ranges3__45__cpo5beginE,@object
	.size		_ZN34_INTERNAL_dd427eaa_4_k_cu_395253104cuda3std6ranges3__45__cpo5beginE,(_ZN34_INTERNAL_dd427eaa_4_k_cu_395253106thrust24THRUST_300001_SM_1000_NS6deviceE - _ZN34_INTERNAL_dd427eaa_4_k_cu_395253104cuda3std6ranges3__45__cpo5beginE)
_ZN34_INTERNAL_dd427eaa_4_k_cu_395253104cuda3std6ranges3__45__cpo5beginE:
	.zero		1
	.type		_ZN34_INTERNAL_dd427eaa_4_k_cu_395253106thrust24THRUST_300001_SM_1000_NS6deviceE,@object
	.size		_ZN34_INTERNAL_dd427eaa_4_k_cu_395253106thrust24THRUST_300001_SM_1000_NS6deviceE,(_ZN34_INTERNAL_dd427eaa_4_k_cu_395253104cuda3std3__47nulloptE - _ZN34_INTERNAL_dd427eaa_4_k_cu_395253106thrust24THRUST_300001_SM_1000_NS6deviceE)
_ZN34_INTERNAL_dd427eaa_4_k_cu_395253106thrust24THRUST_300001_SM_1000_NS6deviceE:
	.zero		1
	.type		_ZN34_INTERNAL_dd427eaa_4_k_cu_395253104cuda3std3__47nulloptE,@object
	.size		_ZN34_INTERNAL_dd427eaa_4_k_cu_395253104cuda3std3__47nulloptE,(_ZN34_INTERNAL_dd427eaa_4_k_cu_395253104cuda3std6ranges3__45__cpo8distanceE - _ZN34_INTERNAL_dd427eaa_4_k_cu_395253104cuda3std3__47nulloptE)
_ZN34_INTERNAL_dd427eaa_4_k_cu_395253104cuda3std3__47nulloptE:
	.zero		1
	.type		_ZN34_INTERNAL_dd427eaa_4_k_cu_395253104cuda3std6ranges3__45__cpo8distanceE,@object
	.size		_ZN34_INTERNAL_dd427eaa_4_k_cu_395253104cuda3std6ranges3__45__cpo8distanceE,(_ZN34_INTERNAL_dd427eaa_4_k_cu_395253106thrust24THRUST_300001_SM_1000_NS12placeholders2_4E - _ZN34_INTERNAL_dd427eaa_4_k_cu_395253104cuda3std6ranges3__45__cpo8distanceE)
_ZN34_INTERNAL_dd427eaa_4_k_cu_395253104cuda3std6ranges3__45__cpo8distanceE:
	.zero		1
	.type		_ZN34_INTERNAL_dd427eaa_4_k_cu_395253106thrust24THRUST_300001_SM_1000_NS12placeholders2_4E,@object
	.size		_ZN34_INTERNAL_dd427eaa_4_k_cu_395253106thrust24THRUST_300001_SM_1000_NS12placeholders2_4E,(_ZN34_INTERNAL_dd427eaa_4_k_cu_395253104cuda3std3__45__cpo6rbeginE - _ZN34_INTERNAL_dd427eaa_4_k_cu_395253106thrust24THRUST_300001_SM_1000_NS12placeholders2_4E)
_ZN34_INTERNAL_dd427eaa_4_k_cu_395253106thrust24THRUST_300001_SM_1000_NS12placeholders2_4E:
	.zero		1
	.type		_ZN34_INTERNAL_dd427eaa_4_k_cu_395253104cuda3std3__45__cpo6rbeginE,@object
	.size		_ZN34_INTERNAL_dd427eaa_4_k_cu_395253104cuda3std3__45__cpo6rbeginE,(_ZN34_INTERNAL_dd427eaa_4_k_cu_395253104cuda3std6ranges3__45__cpo7advanceE - _ZN34_INTERNAL_dd427eaa_4_k_cu_395253104cuda3std3__45__cpo6rbeginE)
_ZN34_INTERNAL_dd427eaa_4_k_cu_395253104cuda3std3__45__cpo6rbeginE:
	.zero		1
	.type		_ZN34_INTERNAL_dd427eaa_4_k_cu_395253104cuda3std6ranges3__45__cpo7advanceE,@object
	.size		_ZN34_INTERNAL_dd427eaa_4_k_cu_395253104cuda3std6ranges3__45__cpo7advanceE,(_ZN34_INTERNAL_dd427eaa_4_k_cu_395253106thrust24THRUST_300001_SM_1000_NS12placeholders3_10E - _ZN34_INTERNAL_dd427eaa_4_k_cu_395253104cuda3std6ranges3__45__cpo7advanceE)
_ZN34_INTERNAL_dd427eaa_4_k_cu_395253104cuda3std6ranges3__45__cpo7advanceE:
	.zero		1
	.type		_ZN34_INTERNAL_dd427eaa_4_k_cu_395253106thrust24THRUST_300001_SM_1000_NS12placeholders3_10E,@object
	.size		_ZN34_INTERNAL_dd427eaa_4_k_cu_395253106thrust24THRUST_300001_SM_1000_NS12placeholders3_10E,(_ZN34_INTERNAL_dd427eaa_4_k_cu_395253104cuda3std3__48in_placeE - _ZN34_INTERNAL_dd427eaa_4_k_cu_395253106thrust24THRUST_300001_SM_1000_NS12placeholders3_10E)
_ZN34_INTERNAL_dd427eaa_4_k_cu_395253106thrust24THRUST_300001_SM_1000_NS12placeholders3_10E:
	.zero		1
	.type		_ZN34_INTERNAL_dd427eaa_4_k_cu_395253104cuda3std3__48in_placeE,@object
	.size		_ZN34_INTERNAL_dd427eaa_4_k_cu_395253104cuda3std3__48in_placeE,(_ZN34_INTERNAL_dd427eaa_4_k_cu_395253104cuda3std6ranges3__45__cpo4sizeE - _ZN34_INTERNAL_dd427eaa_4_k_cu_395253104cuda3std3__48in_placeE)
_ZN34_INTERNAL_dd427eaa_4_k_cu_395253104cuda3std3__48in_placeE:
	.zero		1
	.type		_ZN34_INTERNAL_dd427eaa_4_k_cu_395253104cuda3std6ranges3__45__cpo4sizeE,@object
	.size		_ZN34_INTERNAL_dd427eaa_4_k_cu_395253104cuda3std6ranges3__45__cpo4sizeE,(_ZN34_INTERNAL_dd427eaa_4_k_cu_395253106thrust24THRUST_300001_SM_1000_NS12placeholders2_2E - _ZN34_INTERNAL_dd427eaa_4_k_cu_395253104cuda3std6ranges3__45__cpo4sizeE)
_ZN34_INTERNAL_dd427eaa_4_k_cu_395253104cuda3std6ranges3__45__cpo4sizeE:
	.zero		1
	.type		_ZN34_INTERNAL_dd427eaa_4_k_cu_395253106thrust24THRUST_300001_SM_1000_NS12placeholders2_2E,@object
	.size		_ZN34_INTERNAL_dd427eaa_4_k_cu_395253106thrust24THRUST_300001_SM_1000_NS12placeholders2_2E,(_ZN34_INTERNAL_dd427eaa_4_k_cu_395253104cuda3std3__45__cpo6cbeginE - _ZN34_INTERNAL_dd427eaa_4_k_cu_395253106thrust24THRUST_300001_SM_1000_NS12placeholders2_2E)
_ZN34_INTERNAL_dd427eaa_4_k_cu_395253106thrust24THRUST_300001_SM_1000_NS12placeholders2_2E:
	.zero		1
	.type		_ZN34_INTERNAL_dd427eaa_4_k_cu_395253104cuda3std3__45__cpo6cbeginE,@object
	.size		_ZN34_INTERNAL_dd427eaa_4_k_cu_395253104cuda3std3__45__cpo6cbeginE,(_ZN34_INTERNAL_dd427eaa_4_k_cu_395253104cuda3std6ranges3__45__cpo6cbeginE - _ZN34_INTERNAL_dd427eaa_4_k_cu_395253104cuda3std3__45__cpo6cbeginE)
_ZN34_INTERNAL_dd427eaa_4_k_cu_395253104cuda3std3__45__cpo6cbeginE:
	.zero		1
	.type		_ZN34_INTERNAL_dd427eaa_4_k_cu_395253104cuda3std6ranges3__45__cpo6cbeginE,@object
	.size		_ZN34_INTERNAL_dd427eaa_4_k_cu_395253104cuda3std6ranges3__45__cpo6cbeginE,(_ZN34_INTERNAL_dd427eaa_4_k_cu_395253106thrust24THRUST_300001_SM_1000_NS12placeholders2_6E - _ZN34_INTERNAL_dd427eaa_4_k_cu_395253104cuda3std6ranges3__45__cpo6cbeginE)
_ZN34_INTERNAL_dd427eaa_4_k_cu_395253104cuda3std6ranges3__45__cpo6cbeginE:
	.zero		1
	.type		_ZN34_INTERNAL_dd427eaa_4_k_cu_395253106thrust24THRUST_300001_SM_1000_NS12placeholders2_6E,@object
	.size		_ZN34_INTERNAL_dd427eaa_4_k_cu_395253106thrust24THRUST_300001_SM_1000_NS12placeholders2_6E,(_ZN34_INTERNAL_dd427eaa_4_k_cu_395253104cuda3std3__45__cpo7crbeginE - _ZN34_INTERNAL_dd427eaa_4_k_cu_395253106thrust24THRUST_300001_SM_1000_NS12placeholders2_6E)
_ZN34_INTERNAL_dd427eaa_4_k_cu_395253106thrust24THRUST_300001_SM_1000_NS12placeholders2_6E:
	.zero		1
	.type		_ZN34_INTERNAL_dd427eaa_4_k_cu_395253104cuda3std3__45__cpo7crbeginE,@object
	.size		_ZN34_INTERNAL_dd427eaa_4_k_cu_395253104cuda3std3__45__cpo7crbeginE,(_ZN34_INTERNAL_dd427eaa_4_k_cu_395253104cuda3std6ranges3__45__cpo4nextE - _ZN34_INTERNAL_dd427eaa_4_k_cu_395253104cuda3std3__45__cpo7crbeginE)
_ZN34_INTERNAL_dd427eaa_4_k_cu_395253104cuda3std3__45__cpo7crbeginE:
	.zero		1
	.type		_ZN34_INTERNAL_dd427eaa_4_k_cu_395253104cuda3std6ranges3__45__cpo4nextE,@object
	.size		_ZN34_INTERNAL_dd427eaa_4_k_cu_395253104cuda3std6ranges3__45__cpo4nextE,(_ZN34_INTERNAL_dd427eaa_4_k_cu_395253104cuda3std6ranges3__45__cpo4swapE - _ZN34_INTERNAL_dd427eaa_4_k_cu_395253104cuda3std6ranges3__45__cpo4nextE)
_ZN34_INTERNAL_dd427eaa_4_k_cu_395253104cuda3std6ranges3__45__cpo4nextE:
	.zero		1
	.type		_ZN34_INTERNAL_dd427eaa_4_k_cu_395253104cuda3std6ranges3__45__cpo4swapE,@object
	.size		_ZN34_INTERNAL_dd427eaa_4_k_cu_395253104cuda3std6ranges3__45__cpo4swapE,(_ZN34_INTERNAL_dd427eaa_4_k_cu_395253106thrust24THRUST_300001_SM_1000_NS8cuda_cub10par_nosyncE - _ZN34_INTERNAL_dd427eaa_4_k_cu_395253104cuda3std6ranges3__45__cpo4swapE)
_ZN34_INTERNAL_dd427eaa_4_k_cu_395253104cuda3std6ranges3__45__cpo4swapE:
	.zero		1
	.type		_ZN34_INTERNAL_dd427eaa_4_k_cu_395253106thrust24THRUST_300001_SM_1000_NS8cuda_cub10par_nosyncE,@object
	.size		_ZN34_INTERNAL_dd427eaa_4_k_cu_395253106thrust24THRUST_300001_SM_1000_NS8cuda_cub10par_nosyncE,(_ZN34_INTERNAL_dd427eaa_4_k_cu_395253106thrust24THRUST_300001_SM_1000_NS3seqE - _ZN34_INTERNAL_dd427eaa_4_k_cu_395253106thrust24THRUST_300001_SM_1000_NS8cuda_cub10par_nosyncE)
_ZN34_INTERNAL_dd427eaa_4_k_cu_395253106thrust24THRUST_300001_SM_1000_NS8cuda_cub10par_nosyncE:
	.zero		1
	.type		_ZN34_INTERNAL_dd427eaa_4_k_cu_395253106thrust24THRUST_300001_SM_1000_NS3seqE,@object
	.size		_ZN34_INTERNAL_dd427eaa_4_k_cu_395253106thrust24THRUST_300001_SM_1000_NS3seqE,(_ZN34_INTERNAL_dd427eaa_4_k_cu_395253104cuda3std3__420unreachable_sentinelE - _ZN34_INTERNAL_dd427eaa_4_k_cu_395253106thrust24THRUST_300001_SM_1000_NS3seqE)
_ZN34_INTERNAL_dd427eaa_4_k_cu_395253106thrust24THRUST_300001_SM_1000_NS3seqE:
	.zero		1
	.type		_ZN34_INTERNAL_dd427eaa_4_k_cu_395253104cuda3std3__420unreachable_sentinelE,@object
	.size		_ZN34_INTERNAL_dd427eaa_4_k_cu_395253104cuda3std3__420unreachable_sentinelE,(_ZN34_INTERNAL_dd427eaa_4_k_cu_395253104cuda3std6ranges3__45__cpo5ssizeE - _ZN34_INTERNAL_dd427eaa_4_k_cu_395253104cuda3std3__420unreachable_sentinelE)
_ZN34_INTERNAL_dd427eaa_4_k_cu_395253104cuda3std3__420unreachable_sentinelE:
	.zero		1
	.type		_ZN34_INTERNAL_dd427eaa_4_k_cu_395253104cuda3std6ranges3__45__cpo5ssizeE,@object
	.size		_ZN34_INTERNAL_dd427eaa_4_k_cu_395253104cuda3std6ranges3__45__cpo5ssizeE,(_ZN34_INTERNAL_dd427eaa_4_k_cu_395253106thrust24THRUST_300001_SM_1000_NS12placeholders2_3E - _ZN34_INTERNAL_dd427eaa_4_k_cu_395253104cuda3std6ranges3__45__cpo5ssizeE)
_ZN34_INTERNAL_dd427eaa_4_k_cu_395253104cuda3std6ranges3__45__cpo5ssizeE:
	.zero		1
	.type		_ZN34_INTERNAL_dd427eaa_4_k_cu_395253106thrust24THRUST_300001_SM_1000_NS12placeholders2_3E,@object
	.size		_ZN34_INTERNAL_dd427eaa_4_k_cu_395253106thrust24THRUST_300001_SM_1000_NS12placeholders2_3E,(_ZN34_INTERNAL_dd427eaa_4_k_cu_395253104cuda3std3__45__cpo4cendE - _ZN34_INTERNAL_dd427eaa_4_k_cu_395253106thrust24THRUST_300001_SM_1000_NS12placeholders2_3E)
_ZN34_INTERNAL_dd427eaa_4_k_cu_395253106thrust24THRUST_300001_SM_1000_NS12placeholders2_3E:
	.zero		1
	.type		_ZN34_INTERNAL_dd427eaa_4_k_cu_395253104cuda3std3__45__cpo4cendE,@object
	.size		_ZN34_INTERNAL_dd427eaa_4_k_cu_395253104cuda3std3__45__cpo4cendE,(_ZN34_INTERNAL_dd427eaa_4_k_cu_395253104cuda3std6ranges3__45__cpo4cendE - _ZN34_INTERNAL_dd427eaa_4_k_cu_395253104cuda3std3__45__cpo4cendE)
_ZN34_INTERNAL_dd427eaa_4_k_cu_395253104cuda3std3__45__cpo4cendE:
	.zero		1
	.type		_ZN34_INTERNAL_dd427eaa_4_k_cu_395253104cuda3std6ranges3__45__cpo4cendE,@object
	.size		_ZN34_INTERNAL_dd427eaa_4_k_cu_395253104cuda3std6ranges3__45__cpo4cendE,(_ZN34_INTERNAL_dd427eaa_4_k_cu_395253106thrust24THRUST_300001_SM_1000_NS12placeholders2_7E - _ZN34_INTERNAL_dd427eaa_4_k_cu_395253104cuda3std6ranges3__45__cpo4cendE)
_ZN34_INTERNAL_dd427eaa_4_k_cu_395253104cuda3std6ranges3__45__cpo4cendE:
	.zero		1
	.type		_ZN34_INTERNAL_dd427eaa_4_k_cu_395253106thrust24THRUST_300001_SM_1000_NS12placeholders2_7E,@object
	.size		_ZN34_INTERNAL_dd427eaa_4_k_cu_395253106thrust24THRUST_300001_SM_1000_NS12placeholders2_7E,(_ZN34_INTERNAL_dd427eaa_4_k_cu_395253104cuda3std3__45__cpo5crendE - _ZN34_INTERNAL_dd427eaa_4_k_cu_395253106thrust24THRUST_300001_SM_1000_NS12placeholders2_7E)
_ZN34_INTERNAL_dd427eaa_4_k_cu_395253106thrust24THRUST_300001_SM_1000_NS12placeholders2_7E:
	.zero		1
	.type		_ZN34_INTERNAL_dd427eaa_4_k_cu_395253104cuda3std3__45__cpo5crendE,@object
	.size		_ZN34_INTERNAL_dd427eaa_4_k_cu_395253104cuda3std3__45__cpo5crendE,(_ZN34_INTERNAL_dd427eaa_4_k_cu_395253104cuda3std6ranges3__45__cpo4prevE - _ZN34_INTERNAL_dd427eaa_4_k_cu_395253104cuda3std3__45__cpo5crendE)
_ZN34_INTERNAL_dd427eaa_4_k_cu_395253104cuda3std3__45__cpo5crendE:
	.zero		1
	.type		_ZN34_INTERNAL_dd427eaa_4_k_cu_395253104cuda3std6ranges3__45__cpo4prevE,@object
	.size		_ZN34_INTERNAL_dd427eaa_4_k_cu_395253104cuda3std6ranges3__45__cpo4prevE,(_ZN34_INTERNAL_dd427eaa_4_k_cu_395253104cuda3std6ranges3__45__cpo9iter_moveE - _ZN34_INTERNAL_dd427eaa_4_k_cu_395253104cuda3std6ranges3__45__cpo4prevE)
_ZN34_INTERNAL_dd427eaa_4_k_cu_395253104cuda3std6ranges3__45__cpo4prevE:
	.zero		1
	.type		_ZN34_INTERNAL_dd427eaa_4_k_cu_395253104cuda3std6ranges3__45__cpo9iter_moveE,@object
	.size		_ZN34_INTERNAL_dd427eaa_4_k_cu_395253104cuda3std6ranges3__45__cpo9iter_moveE,(_ZN34_INTERNAL_dd427eaa_4_k_cu_395253106thrust24THRUST_300001_SM_1000_NS6system6detail10sequential3seqE - _ZN34_INTERNAL_dd427eaa_4_k_cu_395253104cuda3std6ranges3__45__cpo9iter_moveE)
_ZN34_INTERNAL_dd427eaa_4_k_cu_395253104cuda3std6ranges3__45__cpo9iter_moveE:
	.zero		1
	.type		_ZN34_INTERNAL_dd427eaa_4_k_cu_395253106thrust24THRUST_300001_SM_1000_NS6system6detail10sequential3seqE,@object
	.size		_ZN34_INTERNAL_dd427eaa_4_k_cu_395253106thrust24THRUST_300001_SM_1000_NS6system6detail10sequential3seqE,(_ZN34_INTERNAL_dd427eaa_4_k_cu_395253106thrust24THRUST_300001_SM_1000_NS12placeholders2_9E - _ZN34_INTERNAL_dd427eaa_4_k_cu_395253106thrust24THRUST_300001_SM_1000_NS6system6detail10sequential3seqE)
_ZN34_INTERNAL_dd427eaa_4_k_cu_395253106thrust24THRUST_300001_SM_1000_NS6system6detail10sequential3seqE:
	.zero		1
	.type		_ZN34_INTERNAL_dd427eaa_4_k_cu_395253106thrust24THRUST_300001_SM_1000_NS12placeholders2_9E,@object
	.size		_ZN34_INTERNAL_dd427eaa_4_k_cu_395253106thrust24THRUST_300001_SM_1000_NS12placeholders2_9E,(_ZN34_INTERNAL_dd427eaa_4_k_cu_395253104cuda3std3__419piecewise_constructE - _ZN34_INTERNAL_dd427eaa_4_k_cu_395253106thrust24THRUST_300001_SM_1000_NS12placeholders2_9E)
_ZN34_INTERNAL_dd427eaa_4_k_cu_395253106thrust24THRUST_300001_SM_1000_NS12placeholders2_9E:
	.zero		1
	.type		_ZN34_INTERNAL_dd427eaa_4_k_cu_395253104cuda3std3__419piecewise_constructE,@object
	.size		_ZN34_INTERNAL_dd427eaa_4_k_cu_395253104cuda3std3__419piecewise_constructE,(_ZN34_INTERNAL_dd427eaa_4_k_cu_395253104cuda3std6ranges3__45__cpo5cdataE - _ZN34_INTERNAL_dd427eaa_4_k_cu_395253104cuda3std3__419piecewise_constructE)
_ZN34_INTERNAL_dd427eaa_4_k_cu_395253104cuda3std3__419piecewise_constructE:
	.zero		1
	.type		_ZN34_INTERNAL_dd427eaa_4_k_cu_395253104cuda3std6ranges3__45__cpo5cdataE,@object
	.size		_ZN34_INTERNAL_dd427eaa_4_k_cu_395253104cuda3std6ranges3__45__cpo5cdataE,(_ZN34_INTERNAL_dd427eaa_4_k_cu_395253106thrust24THRUST_300001_SM_1000_NS12placeholders2_1E - _ZN34_INTERNAL_dd427eaa_4_k_cu_395253104cuda3std6ranges3__45__cpo5cdataE)
_ZN34_INTERNAL_dd427eaa_4_k_cu_395253104cuda3std6ranges3__45__cpo5cdataE:
	.zero		1
	.type		_ZN34_INTERNAL_dd427eaa_4_k_cu_395253106thrust24THRUST_300001_SM_1000_NS12placeholders2_1E,@object
	.size		_ZN34_INTERNAL_dd427eaa_4_k_cu_395253106thrust24THRUST_300001_SM_1000_NS12placeholders2_1E,(_ZN34_INTERNAL_dd427eaa_4_k_cu_395253104cuda3std3__45__cpo3endE - _ZN34_INTERNAL_dd427eaa_4_k_cu_395253106thrust24THRUST_300001_SM_1000_NS12placeholders2_1E)
_ZN34_INTERNAL_dd427eaa_4_k_cu_395253106thrust24THRUST_300001_SM_1000_NS12placeholders2_1E:
	.zero		1
	.type		_ZN34_INTERNAL_dd427eaa_4_k_cu_395253104cuda3std3__45__cpo3endE,@object
	.size		_ZN34_INTERNAL_dd427eaa_4_k_cu_395253104cuda3std3__45__cpo3endE,(_ZN34_INTERNAL_dd427eaa_4_k_cu_395253104cuda3std6ranges3__45__cpo3endE - _ZN34_INTERNAL_dd427eaa_4_k_cu_395253104cuda3std3__45__cpo3endE)
_ZN34_INTERNAL_dd427eaa_4_k_cu_395253104cuda3std3__45__cpo3endE:
	.zero		1
	.type		_ZN34_INTERNAL_dd427eaa_4_k_cu_395253104cuda3std6ranges3__45__cpo3endE,@object
	.size		_ZN34_INTERNAL_dd427eaa_4_k_cu_395253104cuda3std6ranges3__45__cpo3endE,(_ZN34_INTERNAL_dd427eaa_4_k_cu_395253106thrust24THRUST_300001_SM_1000_NS12placeholders2_5E - _ZN34_INTERNAL_dd427eaa_4_k_cu_395253104cuda3std6ranges3__45__cpo3endE)
_ZN34_INTERNAL_dd427eaa_4_k_cu_395253104cuda3std6ranges3__45__cpo3endE:
	.zero		1
	.type		_ZN34_INTERNAL_dd427eaa_4_k_cu_395253106thrust24THRUST_300001_SM_1000_NS12placeholders2_5E,@object
	.size		_ZN34_INTERNAL_dd427eaa_4_k_cu_395253106thrust24THRUST_300001_SM_1000_NS12placeholders2_5E,(_ZN34_INTERNAL_dd427eaa_4_k_cu_395253104cuda3std3__45__cpo4rendE - _ZN34_INTERNAL_dd427eaa_4_k_cu_395253106thrust24THRUST_300001_SM_1000_NS12placeholders2_5E)
_ZN34_INTERNAL_dd427eaa_4_k_cu_395253106thrust24THRUST_300001_SM_1000_NS12placeholders2_5E:
	.zero		1
	.type		_ZN34_INTERNAL_dd427eaa_4_k_cu_395253104cuda3std3__45__cpo4rendE,@object
	.size		_ZN34_INTERNAL_dd427eaa_4_k_cu_395253104cuda3std3__45__cpo4rendE,(_ZN34_INTERNAL_dd427eaa_4_k_cu_395253104cuda3std6ranges3__45__cpo9iter_swapE - _ZN34_INTERNAL_dd427eaa_4_k_cu_395253104cuda3std3__45__cpo4rendE)
_ZN34_INTERNAL_dd427eaa_4_k_cu_395253104cuda3std3__45__cpo4rendE:
	.zero		1
	.type		_ZN34_INTERNAL_dd427eaa_4_k_cu_395253104cuda3std6ranges3__45__cpo9iter_swapE,@object
	.size		_ZN34_INTERNAL_dd427eaa_4_k_cu_395253104cuda3std6ranges3__45__cpo9iter_swapE,(_ZN34_INTERNAL_dd427eaa_4_k_cu_395253104cuda3std3__48unexpectE - _ZN34_INTERNAL_dd427eaa_4_k_cu_395253104cuda3std6ranges3__45__cpo9iter_swapE)
_ZN34_INTERNAL_dd427eaa_4_k_cu_395253104cuda3std6ranges3__45__cpo9iter_swapE:
	.zero		1
	.type		_ZN34_INTERNAL_dd427eaa_4_k_cu_395253104cuda3std3__48unexpectE,@object
	.size		_ZN34_INTERNAL_dd427eaa_4_k_cu_395253104cuda3std3__48unexpectE,(_ZN34_INTERNAL_dd427eaa_4_k_cu_395253106thrust24THRUST_300001_SM_1000_NS8cuda_cub3parE - _ZN34_INTERNAL_dd427eaa_4_k_cu_395253104cuda3std3__48unexpectE)
_ZN34_INTERNAL_dd427eaa_4_k_cu_395253104cuda3std3__48unexpectE:
	.zero		1
	.type		_ZN34_INTERNAL_dd427eaa_4_k_cu_395253106thrust24THRUST_300001_SM_1000_NS8cuda_cub3parE,@object
	.size		_ZN34_INTERNAL_dd427eaa_4_k_cu_395253106thrust24THRUST_300001_SM_1000_NS8cuda_cub3parE,(.L_38 - _ZN34_INTERNAL_dd427eaa_4_k_cu_395253106thrust24THRUST_300001_SM_1000_NS8cuda_cub3parE)
_ZN34_INTERNAL_dd427eaa_4_k_cu_395253106thrust24THRUST_300001_SM_1000_NS8cuda_cub3parE:
	.zero		1
.L_38:


//--------------------- .nv.constant0._ZN3cub18CUB_300001_SM_10006detail11EmptyKernelIvEEvv --------------------------
	.section	.nv.constant0._ZN3cub18CUB_300001_SM_10006detail11EmptyKernelIvEEvv,"a",@progbits
	.sectionflags	@""
	.align	4
.nv.constant0._ZN3cub18CUB_300001_SM_10006detail11EmptyKernelIvEEvv:
	.zero		896


//--------------------- .nv.constant0._Z18DimensionGeneratorPiS_S_i --------------------------
	.section	.nv.constant0._Z18DimensionGeneratorPiS_S_i,"a",@progbits
	.sectionflags	@""
	.align	4
.nv.constant0._Z18DimensionGeneratorPiS_S_i:
	.zero		924


//--------------------- .nv.constant0._Z14GraphGeneratorPiS_S_S_i --------------------------
	.section	.nv.constant0._Z14GraphGeneratorPiS_S_S_i,"a",@progbits
	.sectionflags	@""
	.align	4
.nv.constant0._Z14GraphGeneratorPiS_S_S_i:
	.zero		932


//--------------------- SYMBOLS --------------------------

	.type		.nv.reservedSmem.offset0,@object
	.size		.nv.reservedSmem.offset0,0x4
